//
// Generated by NVIDIA NVVM Compiler
//
// Compiler Build ID: CL-36424714
// Cuda compilation tools, release 13.0, V13.0.88
// Based on NVVM 20.0.0
//

.version 9.0
.target sm_100
.address_size 64

	// .globl	_Z17compute_distancesPfS_iiiPi
.func  (.param .b64 func_retval0) __internal_accurate_pow
(
	.param .b64 __internal_accurate_pow_param_0
)
;

.visible .entry _Z17compute_distancesPfS_iiiPi(
	.param .u64 .ptr .align 1 _Z17compute_distancesPfS_iiiPi_param_0,
	.param .u64 .ptr .align 1 _Z17compute_distancesPfS_iiiPi_param_1,
	.param .u32 _Z17compute_distancesPfS_iiiPi_param_2,
	.param .u32 _Z17compute_distancesPfS_iiiPi_param_3,
	.param .u32 _Z17compute_distancesPfS_iiiPi_param_4,
	.param .u64 .ptr .align 1 _Z17compute_distancesPfS_iiiPi_param_5
)
{
	.reg .pred 	%p<91>;
	.reg .b32 	%r<139>;
	.reg .b32 	%f<51>;
	.reg .b64 	%rd<27>;
	.reg .b64 	%fd<131>;

	ld.param.u64 	%rd10, [_Z17compute_distancesPfS_iiiPi_param_0];
	ld.param.u64 	%rd11, [_Z17compute_distancesPfS_iiiPi_param_1];
	ld.param.u32 	%r45, [_Z17compute_distancesPfS_iiiPi_param_2];
	ld.param.u32 	%r43, [_Z17compute_distancesPfS_iiiPi_param_3];
	ld.param.u32 	%r44, [_Z17compute_distancesPfS_iiiPi_param_4];
	ld.param.u64 	%rd9, [_Z17compute_distancesPfS_iiiPi_param_5];
	cvta.to.global.u64 	%rd1, %rd11;
	cvta.to.global.u64 	%rd2, %rd10;
	mov.u32 	%r46, %ctaid.x;
	mov.u32 	%r47, %ntid.x;
	mov.u32 	%r48, %tid.x;
	mad.lo.s32 	%r1, %r46, %r47, %r48;
	setp.ge.s32 	%p2, %r1, %r45;
	@%p2 bra 	$L__BB0_55;
	setp.lt.s32 	%p3, %r44, 1;
	mov.b32 	%r138, -1;
	@%p3 bra 	$L__BB0_54;
	setp.lt.s32 	%p4, %r43, 1;
	mul.lo.s32 	%r2, %r43, %r1;
	mov.f64 	%fd45, 0d4000000000000000;
	{
	.reg .b32 %temp; 
	mov.b64 	{%temp, %r3}, %fd45;
	}
	and.b32  	%r4, %r3, 2146435072;
	setp.eq.s32 	%p5, %r4, 1062207488;
	setp.lt.s32 	%p6, %r3, 0;
	selp.b32 	%r5, 0, 2146435072, %p6;
	and.b32  	%r50, %r3, 2147483647;
	setp.ne.s32 	%p7, %r50, 1071644672;
	and.pred  	%p1, %p5, %p7;
	or.b32  	%r6, %r5, -2147483648;
	@%p4 bra 	$L__BB0_48;
	and.b32  	%r7, %r43, 3;
	and.b32  	%r8, %r43, 2147483644;
	neg.s32 	%r9, %r8;
	mov.f32 	%f44, 0f7F7FFFFF;
	mov.b32 	%r138, -1;
	mov.b32 	%r125, 0;
$L__BB0_4:
	setp.lt.u32 	%p14, %r43, 4;
	mul.lo.s32 	%r12, %r125, %r43;
	mov.f64 	%fd127, 0d0000000000000000;
	mov.b32 	%r129, 0;
	@%p14 bra 	$L__BB0_28;
	mul.wide.u32 	%rd12, %r12, 4;
	add.s64 	%rd13, %rd1, %rd12;
	add.s64 	%rd26, %rd13, 8;
	mov.f32 	%f47, 0f00000000;
	mov.u32 	%r127, %r2;
	mov.u32 	%r128, %r9;
$L__BB0_6:
	setp.lt.s32 	%p15, %r3, 0;
	setp.eq.s32 	%p16, %r4, 1062207488;
	mul.wide.s32 	%rd14, %r127, 4;
	add.s64 	%rd15, %rd2, %rd14;
	add.s64 	%rd5, %rd15, 8;
	ld.global.f32 	%f30, [%rd15];
	ld.global.f32 	%f31, [%rd26+-8];
	sub.f32 	%f3, %f30, %f31;
	cvt.f64.f32 	%fd1, %f3;
	{
	.reg .b32 %temp; 
	mov.b64 	{%temp, %r15}, %fd1;
	}
	abs.f64 	%fd2, %fd1;
	{ // callseq 0, 0
	.param .b64 param0;
	st.param.f64 	[param0], %fd2;
	.param .b64 retval0;
	call.uni (retval0), 
	__internal_accurate_pow, 
	(
	param0
	);
	ld.param.f64 	%fd47, [retval0];
	} // callseq 0
	setp.lt.s32 	%p18, %r15, 0;
	neg.f64 	%fd49, %fd47;
	selp.f64 	%fd50, %fd49, %fd47, %p16;
	selp.f64 	%fd51, %fd50, %fd47, %p18;
	setp.eq.f32 	%p19, %f3, 0f00000000;
	selp.b32 	%r60, %r15, 0, %p16;
	or.b32  	%r61, %r60, 2146435072;
	selp.b32 	%r62, %r61, %r60, %p15;
	mov.b32 	%r63, 0;
	mov.b64 	%fd52, {%r63, %r62};
	selp.f64 	%fd123, %fd52, %fd51, %p19;
	add.f64 	%fd53, %fd1, 0d4000000000000000;
	{
	.reg .b32 %temp; 
	mov.b64 	{%temp, %r64}, %fd53;
	}
	and.b32  	%r65, %r64, 2146435072;
	setp.ne.s32 	%p20, %r65, 2146435072;
	@%p20 bra 	$L__BB0_11;
	setp.nan.f32 	%p21, %f3, %f3;
	@%p21 bra 	$L__BB0_10;
	setp.neu.f64 	%p22, %fd2, 0d7FF0000000000000;
	@%p22 bra 	$L__BB0_11;
	selp.b32 	%r66, %r6, %r5, %p1;
	selp.b32 	%r67, %r66, %r5, %p18;
	mov.b32 	%r68, 0;
	mov.b64 	%fd123, {%r68, %r67};
	bra.uni 	$L__BB0_11;
$L__BB0_10:
	mov.f64 	%fd54, 0d4000000000000000;
	add.rn.f64 	%fd123, %fd1, %fd54;
$L__BB0_11:
	setp.eq.f32 	%p27, %f3, 0f3F800000;
	selp.f64 	%fd55, 0d3FF0000000000000, %fd123, %p27;
	cvt.f64.f32 	%fd56, %f47;
	add.f64 	%fd57, %fd55, %fd56;
	cvt.rn.f32.f64 	%f4, %fd57;
	ld.global.f32 	%f32, [%rd5+-4];
	ld.global.f32 	%f33, [%rd26+-4];
	sub.f32 	%f5, %f32, %f33;
	cvt.f64.f32 	%fd7, %f5;
	{
	.reg .b32 %temp; 
	mov.b64 	{%temp, %r16}, %fd7;
	}
	abs.f64 	%fd8, %fd7;
	{ // callseq 1, 0
	.param .b64 param0;
	st.param.f64 	[param0], %fd8;
	.param .b64 retval0;
	call.uni (retval0), 
	__internal_accurate_pow, 
	(
	param0
	);
	ld.param.f64 	%fd58, [retval0];
	} // callseq 1
	setp.lt.s32 	%p28, %r16, 0;
	neg.f64 	%fd60, %fd58;
	selp.f64 	%fd61, %fd60, %fd58, %p16;
	selp.f64 	%fd62, %fd61, %fd58, %p28;
	setp.eq.f32 	%p29, %f5, 0f00000000;
	selp.b32 	%r69, %r16, 0, %p16;
	or.b32  	%r70, %r69, 2146435072;
	selp.b32 	%r71, %r70, %r69, %p15;
	mov.b32 	%r72, 0;
	mov.b64 	%fd63, {%r72, %r71};
	selp.f64 	%fd124, %fd63, %fd62, %p29;
	add.f64 	%fd64, %fd7, 0d4000000000000000;
	{
	.reg .b32 %temp; 
	mov.b64 	{%temp, %r73}, %fd64;
	}
	and.b32  	%r74, %r73, 2146435072;
	setp.ne.s32 	%p30, %r74, 2146435072;
	@%p30 bra 	$L__BB0_16;
	setp.nan.f32 	%p31, %f5, %f5;
	@%p31 bra 	$L__BB0_15;
	setp.neu.f64 	%p32, %fd8, 0d7FF0000000000000;
	@%p32 bra 	$L__BB0_16;
	selp.b32 	%r75, %r6, %r5, %p1;
	selp.b32 	%r76, %r75, %r5, %p28;
	mov.b32 	%r77, 0;
	mov.b64 	%fd124, {%r77, %r76};
	bra.uni 	$L__BB0_16;
$L__BB0_15:
	mov.f64 	%fd65, 0d4000000000000000;
	add.rn.f64 	%fd124, %fd7, %fd65;
$L__BB0_16:
	setp.eq.f32 	%p37, %f5, 0f3F800000;
	selp.f64 	%fd66, 0d3FF0000000000000, %fd124, %p37;
	cvt.f64.f32 	%fd67, %f4;
	add.f64 	%fd68, %fd66, %fd67;
	cvt.rn.f32.f64 	%f6, %fd68;
	ld.global.f32 	%f34, [%rd5];
	ld.global.f32 	%f35, [%rd26];
	sub.f32 	%f7, %f34, %f35;
	cvt.f64.f32 	%fd13, %f7;
	{
	.reg .b32 %temp; 
	mov.b64 	{%temp, %r17}, %fd13;
	}
	abs.f64 	%fd14, %fd13;
	{ // callseq 2, 0
	.param .b64 param0;
	st.param.f64 	[param0], %fd14;
	.param .b64 retval0;
	call.uni (retval0), 
	__internal_accurate_pow, 
	(
	param0
	);
	ld.param.f64 	%fd69, [retval0];
	} // callseq 2
	setp.lt.s32 	%p38, %r17, 0;
	neg.f64 	%fd71, %fd69;
	selp.f64 	%fd72, %fd71, %fd69, %p16;
	selp.f64 	%fd73, %fd72, %fd69, %p38;
	setp.eq.f32 	%p39, %f7, 0f00000000;
	selp.b32 	%r78, %r17, 0, %p16;
	or.b32  	%r79, %r78, 2146435072;
	selp.b32 	%r80, %r79, %r78, %p15;
	mov.b32 	%r81, 0;
	mov.b64 	%fd74, {%r81, %r80};
	selp.f64 	%fd125, %fd74, %fd73, %p39;
	add.f64 	%fd75, %fd13, 0d4000000000000000;
	{
	.reg .b32 %temp; 
	mov.b64 	{%temp, %r82}, %fd75;
	}
	and.b32  	%r83, %r82, 2146435072;
	setp.ne.s32 	%p40, %r83, 2146435072;
	@%p40 bra 	$L__BB0_21;
	setp.nan.f32 	%p41, %f7, %f7;
	@%p41 bra 	$L__BB0_20;
	setp.neu.f64 	%p42, %fd14, 0d7FF0000000000000;
	@%p42 bra 	$L__BB0_21;
	selp.b32 	%r84, %r6, %r5, %p1;
	selp.b32 	%r85, %r84, %r5, %p38;
	mov.b32 	%r86, 0;
	mov.b64 	%fd125, {%r86, %r85};
	bra.uni 	$L__BB0_21;
$L__BB0_20:
	mov.f64 	%fd76, 0d4000000000000000;
	add.rn.f64 	%fd125, %fd13, %fd76;
$L__BB0_21:
	setp.eq.f32 	%p47, %f7, 0f3F800000;
	selp.f64 	%fd77, 0d3FF0000000000000, %fd125, %p47;
	cvt.f64.f32 	%fd78, %f6;
	add.f64 	%fd79, %fd77, %fd78;
	cvt.rn.f32.f64 	%f8, %fd79;
	ld.global.f32 	%f36, [%rd5+4];
	ld.global.f32 	%f37, [%rd26+4];
	sub.f32 	%f9, %f36, %f37;
	cvt.f64.f32 	%fd19, %f9;
	{
	.reg .b32 %temp; 
	mov.b64 	{%temp, %r18}, %fd19;
	}
	abs.f64 	%fd20, %fd19;
	{ // callseq 3, 0
	.param .b64 param0;
	st.param.f64 	[param0], %fd20;
	.param .b64 retval0;
	call.uni (retval0), 
	__internal_accurate_pow, 
	(
	param0
	);
	ld.param.f64 	%fd80, [retval0];
	} // callseq 3
	setp.lt.s32 	%p48, %r18, 0;
	neg.f64 	%fd82, %fd80;
	selp.f64 	%fd83, %fd82, %fd80, %p16;
	selp.f64 	%fd84, %fd83, %fd80, %p48;
	setp.eq.f32 	%p49, %f9, 0f00000000;
	selp.b32 	%r87, %r18, 0, %p16;
	or.b32  	%r88, %r87, 2146435072;
	selp.b32 	%r89, %r88, %r87, %p15;
	mov.b32 	%r90, 0;
	mov.b64 	%fd85, {%r90, %r89};
	selp.f64 	%fd126, %fd85, %fd84, %p49;
	add.f64 	%fd86, %fd19, 0d4000000000000000;
	{
	.reg .b32 %temp; 
	mov.b64 	{%temp, %r91}, %fd86;
	}
	and.b32  	%r92, %r91, 2146435072;
	setp.ne.s32 	%p50, %r92, 2146435072;
	@%p50 bra 	$L__BB0_26;
	setp.nan.f32 	%p51, %f9, %f9;
	@%p51 bra 	$L__BB0_25;
	setp.neu.f64 	%p52, %fd20, 0d7FF0000000000000;
	@%p52 bra 	$L__BB0_26;
	selp.b32 	%r93, %r6, %r5, %p1;
	selp.b32 	%r94, %r93, %r5, %p48;
	mov.b32 	%r95, 0;
	mov.b64 	%fd126, {%r95, %r94};
	bra.uni 	$L__BB0_26;
$L__BB0_25:
	mov.f64 	%fd87, 0d4000000000000000;
	add.rn.f64 	%fd126, %fd19, %fd87;
$L__BB0_26:
	setp.eq.f32 	%p54, %f9, 0f3F800000;
	selp.f64 	%fd88, 0d3FF0000000000000, %fd126, %p54;
	cvt.f64.f32 	%fd89, %f8;
	add.f64 	%fd90, %fd88, %fd89;
	cvt.rn.f32.f64 	%f47, %fd90;
	add.s32 	%r128, %r128, 4;
	add.s32 	%r127, %r127, 4;
	add.s64 	%rd26, %rd26, 16;
	setp.ne.s32 	%p55, %r128, 0;
	@%p55 bra 	$L__BB0_6;
	cvt.f64.f32 	%fd127, %f47;
	mov.u32 	%r129, %r8;
$L__BB0_28:
	setp.eq.s32 	%p56, %r7, 0;
	@%p56 bra 	$L__BB0_47;
	setp.lt.s32 	%p57, %r3, 0;
	setp.eq.s32 	%p58, %r4, 1062207488;
	add.s32 	%r96, %r129, %r2;
	mul.wide.s32 	%rd16, %r96, 4;
	add.s64 	%rd7, %rd2, %rd16;
	ld.global.f32 	%f38, [%rd7];
	add.s32 	%r97, %r129, %r12;
	mul.wide.u32 	%rd17, %r97, 4;
	add.s64 	%rd18, %rd1, %rd17;
	ld.global.f32 	%f39, [%rd18];
	sub.f32 	%f12, %f38, %f39;
	cvt.f64.f32 	%fd27, %f12;
	{
	.reg .b32 %temp; 
	mov.b64 	{%temp, %r22}, %fd27;
	}
	abs.f64 	%fd28, %fd27;
	{ // callseq 4, 0
	.param .b64 param0;
	st.param.f64 	[param0], %fd28;
	.param .b64 retval0;
	call.uni (retval0), 
	__internal_accurate_pow, 
	(
	param0
	);
	ld.param.f64 	%fd91, [retval0];
	} // callseq 4
	setp.lt.s32 	%p60, %r22, 0;
	neg.f64 	%fd93, %fd91;
	selp.f64 	%fd94, %fd93, %fd91, %p58;
	selp.f64 	%fd95, %fd94, %fd91, %p60;
	setp.eq.f32 	%p61, %f12, 0f00000000;
	selp.b32 	%r98, %r22, 0, %p58;
	or.b32  	%r99, %r98, 2146435072;
	selp.b32 	%r100, %r99, %r98, %p57;
	mov.b32 	%r101, 0;
	mov.b64 	%fd96, {%r101, %r100};
	selp.f64 	%fd128, %fd96, %fd95, %p61;
	add.f64 	%fd97, %fd27, 0d4000000000000000;
	{
	.reg .b32 %temp; 
	mov.b64 	{%temp, %r102}, %fd97;
	}
	and.b32  	%r103, %r102, 2146435072;
	setp.ne.s32 	%p62, %r103, 2146435072;
	@%p62 bra 	$L__BB0_34;
	setp.nan.f32 	%p63, %f12, %f12;
	@%p63 bra 	$L__BB0_33;
	setp.neu.f64 	%p64, %fd28, 0d7FF0000000000000;
	@%p64 bra 	$L__BB0_34;
	selp.b32 	%r104, %r6, %r5, %p1;
	selp.b32 	%r105, %r104, %r5, %p60;
	mov.b32 	%r106, 0;
	mov.b64 	%fd128, {%r106, %r105};
	bra.uni 	$L__BB0_34;
$L__BB0_33:
	mov.f64 	%fd98, 0d4000000000000000;
	add.rn.f64 	%fd128, %fd27, %fd98;
$L__BB0_34:
	setp.eq.s32 	%p66, %r7, 1;
	setp.eq.f32 	%p67, %f12, 0f3F800000;
	selp.f64 	%fd99, 0d3FF0000000000000, %fd128, %p67;
	add.f64 	%fd100, %fd99, %fd127;
	cvt.rn.f32.f64 	%f47, %fd100;
	@%p66 bra 	$L__BB0_47;
	ld.global.f32 	%f40, [%rd7+4];
	cvt.u64.u32 	%rd19, %r12;
	cvt.u64.u32 	%rd20, %r129;
	add.s64 	%rd21, %rd20, %rd19;
	shl.b64 	%rd22, %rd21, 2;
	add.s64 	%rd8, %rd1, %rd22;
	ld.global.f32 	%f41, [%rd8+4];
	sub.f32 	%f14, %f40, %f41;
	cvt.f64.f32 	%fd33, %f14;
	{
	.reg .b32 %temp; 
	mov.b64 	{%temp, %r23}, %fd33;
	}
	abs.f64 	%fd34, %fd33;
	{ // callseq 5, 0
	.param .b64 param0;
	st.param.f64 	[param0], %fd34;
	.param .b64 retval0;
	call.uni (retval0), 
	__internal_accurate_pow, 
	(
	param0
	);
	ld.param.f64 	%fd101, [retval0];
	} // callseq 5
	setp.lt.s32 	%p71, %r23, 0;
	neg.f64 	%fd103, %fd101;
	selp.f64 	%fd104, %fd103, %fd101, %p58;
	selp.f64 	%fd105, %fd104, %fd101, %p71;
	setp.eq.f32 	%p72, %f14, 0f00000000;
	selp.b32 	%r107, %r23, 0, %p58;
	or.b32  	%r108, %r107, 2146435072;
	selp.b32 	%r109, %r108, %r107, %p57;
	mov.b32 	%r110, 0;
	mov.b64 	%fd106, {%r110, %r109};
	selp.f64 	%fd129, %fd106, %fd105, %p72;
	add.f64 	%fd107, %fd33, 0d4000000000000000;
	{
	.reg .b32 %temp; 
	mov.b64 	{%temp, %r111}, %fd107;
	}
	and.b32  	%r112, %r111, 2146435072;
	setp.ne.s32 	%p73, %r112, 2146435072;
	@%p73 bra 	$L__BB0_40;
	setp.nan.f32 	%p74, %f14, %f14;
	@%p74 bra 	$L__BB0_39;
	setp.neu.f64 	%p75, %fd34, 0d7FF0000000000000;
	@%p75 bra 	$L__BB0_40;
	selp.b32 	%r113, %r6, %r5, %p1;
	selp.b32 	%r114, %r113, %r5, %p71;
	mov.b32 	%r115, 0;
	mov.b64 	%fd129, {%r115, %r114};
	bra.uni 	$L__BB0_40;
$L__BB0_39:
	mov.f64 	%fd108, 0d4000000000000000;
	add.rn.f64 	%fd129, %fd33, %fd108;
$L__BB0_40:
	setp.eq.s32 	%p77, %r7, 2;
	setp.eq.f32 	%p78, %f14, 0f3F800000;
	selp.f64 	%fd109, 0d3FF0000000000000, %fd129, %p78;
	cvt.f64.f32 	%fd110, %f47;
	add.f64 	%fd111, %fd109, %fd110;
	cvt.rn.f32.f64 	%f47, %fd111;
	@%p77 bra 	$L__BB0_47;
	ld.global.f32 	%f42, [%rd7+8];
	ld.global.f32 	%f43, [%rd8+8];
	sub.f32 	%f16, %f42, %f43;
	cvt.f64.f32 	%fd39, %f16;
	{
	.reg .b32 %temp; 
	mov.b64 	{%temp, %r24}, %fd39;
	}
	abs.f64 	%fd40, %fd39;
	{ // callseq 6, 0
	.param .b64 param0;
	st.param.f64 	[param0], %fd40;
	.param .b64 retval0;
	call.uni (retval0), 
	__internal_accurate_pow, 
	(
	param0
	);
	ld.param.f64 	%fd112, [retval0];
	} // callseq 6
	setp.lt.s32 	%p82, %r24, 0;
	neg.f64 	%fd114, %fd112;
	selp.f64 	%fd115, %fd114, %fd112, %p58;
	selp.f64 	%fd116, %fd115, %fd112, %p82;
	setp.eq.f32 	%p83, %f16, 0f00000000;
	selp.b32 	%r116, %r24, 0, %p58;
	or.b32  	%r117, %r116, 2146435072;
	selp.b32 	%r118, %r117, %r116, %p57;
	mov.b32 	%r119, 0;
	mov.b64 	%fd117, {%r119, %r118};
	selp.f64 	%fd130, %fd117, %fd116, %p83;
	add.f64 	%fd118, %fd39, 0d4000000000000000;
	{
	.reg .b32 %temp; 
	mov.b64 	{%temp, %r120}, %fd118;
	}
	and.b32  	%r121, %r120, 2146435072;
	setp.ne.s32 	%p84, %r121, 2146435072;
	@%p84 bra 	$L__BB0_46;
	setp.nan.f32 	%p85, %f16, %f16;
	@%p85 bra 	$L__BB0_45;
	setp.neu.f64 	%p86, %fd40, 0d7FF0000000000000;
	@%p86 bra 	$L__BB0_46;
	selp.b32 	%r122, %r6, %r5, %p1;
	selp.b32 	%r123, %r122, %r5, %p82;
	mov.b32 	%r124, 0;
	mov.b64 	%fd130, {%r124, %r123};
	bra.uni 	$L__BB0_46;
$L__BB0_45:
	mov.f64 	%fd119, 0d4000000000000000;
	add.rn.f64 	%fd130, %fd39, %fd119;
$L__BB0_46:
	setp.eq.f32 	%p88, %f16, 0f3F800000;
	selp.f64 	%fd120, 0d3FF0000000000000, %fd130, %p88;
	cvt.f64.f32 	%fd121, %f47;
	add.f64 	%fd122, %fd120, %fd121;
	cvt.rn.f32.f64 	%f47, %fd122;
$L__BB0_47:
	setp.gt.f32 	%p89, %f44, %f47;
	selp.f32 	%f44, %f47, %f44, %p89;
	selp.b32 	%r138, %r125, %r138, %p89;
	add.s32 	%r125, %r125, 1;
	setp.eq.s32 	%p90, %r125, %r44;
	@%p90 bra 	$L__BB0_54;
	bra.uni 	$L__BB0_4;
$L__BB0_48:
	and.b32  	%r27, %r44, 3;
	setp.lt.u32 	%p8, %r44, 4;
	mov.f32 	%f49, 0f7F7FFFFF;
	mov.b32 	%r138, -1;
	mov.b32 	%r135, 0;
	@%p8 bra 	$L__BB0_51;
	and.b32  	%r135, %r44, 2147483644;
	mov.f32 	%f49, 0f7F7FFFFF;
	mov.b32 	%r138, -1;
	mov.b32 	%r130, 0;
$L__BB0_50:
	setp.gt.f32 	%p9, %f49, 0f00000000;
	selp.f32 	%f49, 0f00000000, %f49, %p9;
	selp.b32 	%r138, %r130, %r138, %p9;
	add.s32 	%r130, %r130, 4;
	setp.ne.s32 	%p10, %r130, %r135;
	@%p10 bra 	$L__BB0_50;
$L__BB0_51:
	setp.eq.s32 	%p11, %r27, 0;
	@%p11 bra 	$L__BB0_54;
	mov.b32 	%r137, 0;
$L__BB0_53:
	.pragma "nounroll";
	setp.gt.f32 	%p12, %f49, 0f00000000;
	selp.f32 	%f49, 0f00000000, %f49, %p12;
	selp.b32 	%r138, %r135, %r138, %p12;
	add.s32 	%r135, %r135, 1;
	add.s32 	%r137, %r137, 1;
	setp.ne.s32 	%p13, %r137, %r27;
	@%p13 bra 	$L__BB0_53;
$L__BB0_54:
	cvta.to.global.u64 	%rd23, %rd9;
	mul.wide.s32 	%rd24, %r1, 4;
	add.s64 	%rd25, %rd23, %rd24;
	st.global.u32 	[%rd25], %r138;
$L__BB0_55:
	ret;

}
.func  (.param .b64 func_retval0) __internal_accurate_pow(
	.param .b64 __internal_accurate_pow_param_0
)
{
	.reg .pred 	%p<8>;
	.reg .b32 	%r<49>;
	.reg .b32 	%f<3>;
	.reg .b64 	%fd<109>;

	ld.param.f64 	%fd10, [__internal_accurate_pow_param_0];
	{
	.reg .b32 %temp; 
	mov.b64 	{%temp, %r46}, %fd10;
	}
	{
	.reg .b32 %temp; 
	mov.b64 	{%r45, %temp}, %fd10;
	}
	shr.u32 	%r47, %r46, 20;
	setp.gt.u32 	%p1, %r46, 1048575;
	@%p1 bra 	$L__BB1_2;
	mul.f64 	%fd11, %fd10, 0d4350000000000000;
	{
	.reg .b32 %temp; 
	mov.b64 	{%temp, %r46}, %fd11;
	}
	{
	.reg .b32 %temp; 
	mov.b64 	{%r45, %temp}, %fd11;
	}
	shr.u32 	%r16, %r46, 20;
	add.s32 	%r47, %r16, -54;
$L__BB1_2:
	add.s32 	%r48, %r47, -1023;
	and.b32  	%r17, %r46, -2146435073;
	or.b32  	%r18, %r17, 1072693248;
	mov.b64 	%fd107, {%r45, %r18};
	setp.lt.u32 	%p2, %r18, 1073127583;
	@%p2 bra 	$L__BB1_4;
	{
	.reg .b32 %temp; 
	mov.b64 	{%r19, %temp}, %fd107;
	}
	{
	.reg .b32 %temp; 
	mov.b64 	{%temp, %r20}, %fd107;
	}
	add.s32 	%r21, %r20, -1048576;
	mov.b64 	%fd107, {%r19, %r21};
	add.s32 	%r48, %r47, -1022;
$L__BB1_4:
	add.f64 	%fd12, %fd107, 0dBFF0000000000000;
	add.f64 	%fd13, %fd107, 0d3FF0000000000000;
	rcp.approx.ftz.f64 	%fd14, %fd13;
	neg.f64 	%fd15, %fd13;
	fma.rn.f64 	%fd16, %fd15, %fd14, 0d3FF0000000000000;
	fma.rn.f64 	%fd17, %fd16, %fd16, %fd16;
	fma.rn.f64 	%fd18, %fd17, %fd14, %fd14;
	mul.f64 	%fd19, %fd12, %fd18;
	fma.rn.f64 	%fd20, %fd12, %fd18, %fd19;
	mul.f64 	%fd21, %fd20, %fd20;
	fma.rn.f64 	%fd22, %fd21, 0d3EB0F5FF7D2CAFE2, 0d3ED0F5D241AD3B5A;
	fma.rn.f64 	%fd23, %fd22, %fd21, 0d3EF3B20A75488A3F;
	fma.rn.f64 	%fd24, %fd23, %fd21, 0d3F1745CDE4FAECD5;
	fma.rn.f64 	%fd25, %fd24, %fd21, 0d3F3C71C7258A578B;
	fma.rn.f64 	%fd26, %fd25, %fd21, 0d3F6249249242B910;
	fma.rn.f64 	%fd27, %fd26, %fd21, 0d3F89999999999DFB;
	sub.f64 	%fd28, %fd12, %fd20;
	add.f64 	%fd29, %fd28, %fd28;
	neg.f64 	%fd30, %fd20;
	fma.rn.f64 	%fd31, %fd30, %fd12, %fd29;
	mul.f64 	%fd32, %fd18, %fd31;
	fma.rn.f64 	%fd33, %fd21, %fd27, 0d3FB5555555555555;
	mov.f64 	%fd34, 0d3FB5555555555555;
	sub.f64 	%fd35, %fd34, %fd33;
	fma.rn.f64 	%fd36, %fd21, %fd27, %fd35;
	add.f64 	%fd37, %fd36, 0dBC46A4CB00B9E7B0;
	add.f64 	%fd38, %fd33, %fd37;
	sub.f64 	%fd39, %fd33, %fd38;
	add.f64 	%fd40, %fd37, %fd39;
	mul.rn.f64 	%fd41, %fd20, %fd20;
	neg.f64 	%fd42, %fd41;
	fma.rn.f64 	%fd43, %fd20, %fd20, %fd42;
	{
	.reg .b32 %temp; 
	mov.b64 	{%r22, %temp}, %fd32;
	}
	{
	.reg .b32 %temp; 
	mov.b64 	{%temp, %r23}, %fd32;
	}
	add.s32 	%r24, %r23, 1048576;
	mov.b64 	%fd44, {%r22, %r24};
	fma.rn.f64 	%fd45, %fd20, %fd44, %fd43;
	mul.rn.f64 	%fd46, %fd41, %fd20;
	neg.f64 	%fd47, %fd46;
	fma.rn.f64 	%fd48, %fd41, %fd20, %fd47;
	fma.rn.f64 	%fd49, %fd41, %fd32, %fd48;
	fma.rn.f64 	%fd50, %fd45, %fd20, %fd49;
	mul.rn.f64 	%fd51, %fd38, %fd46;
	neg.f64 	%fd52, %fd51;
	fma.rn.f64 	%fd53, %fd38, %fd46, %fd52;
	fma.rn.f64 	%fd54, %fd38, %fd50, %fd53;
	fma.rn.f64 	%fd55, %fd40, %fd46, %fd54;
	add.f64 	%fd56, %fd51, %fd55;
	sub.f64 	%fd57, %fd51, %fd56;
	add.f64 	%fd58, %fd55, %fd57;
	add.f64 	%fd59, %fd20, %fd56;
	sub.f64 	%fd60, %fd20, %fd59;
	add.f64 	%fd61, %fd56, %fd60;
	add.f64 	%fd62, %fd58, %fd61;
	add.f64 	%fd63, %fd32, %fd62;
	add.f64 	%fd64, %fd59, %fd63;
	sub.f64 	%fd65, %fd59, %fd64;
	add.f64 	%fd66, %fd63, %fd65;
	xor.b32  	%r25, %r48, -2147483648;
	mov.b32 	%r26, 1127219200;
	mov.b64 	%fd67, {%r25, %r26};
	mov.b32 	%r27, -2147483648;
	mov.b64 	%fd68, {%r27, %r26};
	sub.f64 	%fd69, %fd67, %fd68;
	fma.rn.f64 	%fd70, %fd69, 0d3FE62E42FEFA39EF, %fd64;
	fma.rn.f64 	%fd71, %fd69, 0dBFE62E42FEFA39EF, %fd70;
	sub.f64 	%fd72, %fd71, %fd64;
	sub.f64 	%fd73, %fd66, %fd72;
	fma.rn.f64 	%fd74, %fd69, 0d3C7ABC9E3B39803F, %fd73;
	add.f64 	%fd75, %fd70, %fd74;
	sub.f64 	%fd76, %fd70, %fd75;
	add.f64 	%fd77, %fd74, %fd76;
	mov.f64 	%fd78, 0d4000000000000000;
	{
	.reg .b32 %temp; 
	mov.b64 	{%temp, %r28}, %fd78;
	}
	{
	.reg .b32 %temp; 
	mov.b64 	{%r29, %temp}, %fd78;
	}
	shl.b32 	%r30, %r28, 1;
	setp.gt.u32 	%p3, %r30, -33554433;
	and.b32  	%r31, %r28, -15728641;
	selp.b32 	%r32, %r31, %r28, %p3;
	mov.b64 	%fd79, {%r29, %r32};
	mul.rn.f64 	%fd80, %fd75, %fd79;
	neg.f64 	%fd81, %fd80;
	fma.rn.f64 	%fd82, %fd75, %fd79, %fd81;
	fma.rn.f64 	%fd83, %fd77, %fd79, %fd82;
	add.f64 	%fd4, %fd80, %fd83;
	sub.f64 	%fd84, %fd80, %fd4;
	add.f64 	%fd5, %fd83, %fd84;
	fma.rn.f64 	%fd85, %fd4, 0d3FF71547652B82FE, 0d4338000000000000;
	{
	.reg .b32 %temp; 
	mov.b64 	{%r13, %temp}, %fd85;
	}
	mov.f64 	%fd86, 0dC338000000000000;
	add.rn.f64 	%fd87, %fd85, %fd86;
	fma.rn.f64 	%fd88, %fd87, 0dBFE62E42FEFA39EF, %fd4;
	fma.rn.f64 	%fd89, %fd87, 0dBC7ABC9E3B39803F, %fd88;
	fma.rn.f64 	%fd90, %fd89, 0d3E5ADE1569CE2BDF, 0d3E928AF3FCA213EA;
	fma.rn.f64 	%fd91, %fd90, %fd89, 0d3EC71DEE62401315;
	fma.rn.f64 	%fd92, %fd91, %fd89, 0d3EFA01997C89EB71;
	fma.rn.f64 	%fd93, %fd92, %fd89, 0d3F2A01A014761F65;
	fma.rn.f64 	%fd94, %fd93, %fd89, 0d3F56C16C1852B7AF;
	fma.rn.f64 	%fd95, %fd94, %fd89, 0d3F81111111122322;
	fma.rn.f64 	%fd96, %fd95, %fd89, 0d3FA55555555502A1;
	fma.rn.f64 	%fd97, %fd96, %fd89, 0d3FC5555555555511;
	fma.rn.f64 	%fd98, %fd97, %fd89, 0d3FE000000000000B;
	fma.rn.f64 	%fd99, %fd98, %fd89, 0d3FF0000000000000;
	fma.rn.f64 	%fd100, %fd99, %fd89, 0d3FF0000000000000;
	{
	.reg .b32 %temp; 
	mov.b64 	{%r14, %temp}, %fd100;
	}
	{
	.reg .b32 %temp; 
	mov.b64 	{%temp, %r15}, %fd100;
	}
	shl.b32 	%r33, %r13, 20;
	add.s32 	%r34, %r33, %r15;
	mov.b64 	%fd108, {%r14, %r34};
	{
	.reg .b32 %temp; 
	mov.b64 	{%temp, %r35}, %fd4;
	}
	mov.b32 	%f2, %r35;
	abs.f32 	%f1, %f2;
	setp.lt.f32 	%p4, %f1, 0f4086232B;
	@%p4 bra 	$L__BB1_7;
	setp.lt.f64 	%p5, %fd4, 0d0000000000000000;
	add.f64 	%fd101, %fd4, 0d7FF0000000000000;
	selp.f64 	%fd108, 0d0000000000000000, %fd101, %p5;
	setp.geu.f32 	%p6, %f1, 0f40874800;
	@%p6 bra 	$L__BB1_7;
	shr.u32 	%r36, %r13, 31;
	add.s32 	%r37, %r13, %r36;
	shr.s32 	%r38, %r37, 1;
	shl.b32 	%r39, %r38, 20;
	add.s32 	%r40, %r15, %r39;
	mov.b64 	%fd102, {%r14, %r40};
	sub.s32 	%r41, %r13, %r38;
	shl.b32 	%r42, %r41, 20;
	add.s32 	%r43, %r42, 1072693248;
	mov.b32 	%r44, 0;
	mov.b64 	%fd103, {%r44, %r43};
	mul.f64 	%fd108, %fd103, %fd102;
$L__BB1_7:
	abs.f64 	%fd104, %fd108;
	setp.eq.f64 	%p7, %fd104, 0d7FF0000000000000;
	fma.rn.f64 	%fd105, %fd108, %fd5, %fd108;
	selp.f64 	%fd106, %fd108, %fd105, %p7;
	st.param.f64 	[func_retval0], %fd106;
	ret;

}


// ===== COMPILED SASS (sm_100) =====

	.target	sm_100

	.elftype	@"ET_EXEC"


//--------------------- .note.nv.tkinfo           --------------------------
	.section	.note.nv.tkinfo,"",@"SHT_NOTE"
	.sectionflags	@"SHF_NOTE_NV_TKINFO"
	.tkinfo
        /*0018*/ 	.word	0x00000002
        /*0030*/ 	.string	""
        /*0030*/ 	.string	"ptxas"
        /*0030*/ 	.string	"Cuda compilation tools, release 13.0, V13.0.88"
        /*0030*/ 	.string	"Build cuda_13.0.r13.0/compiler.36424714_0"
        /*0030*/ 	.string	"-arch sm_100 -m 64 "



//--------------------- .note.nv.cuinfo           --------------------------
	.section	.note.nv.cuinfo,"",@"SHT_NOTE"
	.sectionflags	@"SHF_NOTE_NV_CUINFO"
        /*0018*/ 	.short	0x0002
        /*001a*/ 	.short	0x0064
        /*001c*/ 	.short	0x0082
	.zero		2


//--------------------- .nv.info                  --------------------------
	.section	.nv.info,"",@"SHT_CUDA_INFO"
	.align	4


	//----- nvinfo : EIATTR_REGCOUNT
	.align		4
        /*0000*/ 	.byte	0x04, 0x2f
        /*0002*/ 	.short	(.L_1 - .L_0)
	.align		4
.L_0:
        /*0004*/ 	.word	index@(_Z17compute_distancesPfS_iiiPi)
        /*0008*/ 	.word	0x00000028


	//----- nvinfo : EIATTR_FRAME_SIZE
	.align		4
.L_1:
        /*000c*/ 	.byte	0x04, 0x11
        /*000e*/ 	.short	(.L_3 - .L_2)
	.align		4
.L_2:
        /*0010*/ 	.word	index@($_Z17compute_distancesPfS_iiiPi$__internal_accurate_pow)
        /*0014*/ 	.word	0x00000000


	//----- nvinfo : EIATTR_FRAME_SIZE
	.align		4
.L_3:
        /*0018*/ 	.byte	0x04, 0x11
        /*001a*/ 	.short	(.L_5 - .L_4)
	.align		4
.L_4:
        /*001c*/ 	.word	index@(_Z17compute_distancesPfS_iiiPi)
        /*0020*/ 	.word	0x00000000


	//----- nvinfo : EIATTR_MIN_STACK_SIZE
	.align		4
.L_5:
        /*0024*/ 	.byte	0x04, 0x12
        /*0026*/ 	.short	(.L_7 - .L_6)
	.align		4
.L_6:
        /*0028*/ 	.word	index@(_Z17compute_distancesPfS_iiiPi)
        /*002c*/ 	.word	0x00000000
.L_7:


//--------------------- .nv.compat                --------------------------
	.section	.nv.compat,"",@"SHT_CUDA_COMPAT_INFO"
	.align	4
        /*0000*/ 	.byte	0x02, 0x09, 0x00, 0x00, 0x02, 0x02, 0x01, 0x00, 0x02, 0x05, 0x05, 0x00, 0x03, 0x07, 0x01, 0x01
        /*0010*/ 	.byte	0x02, 0x03, 0x00, 0x00, 0x02, 0x06, 0x01, 0x00, 0x04, 0x0b, 0x08, 0x00, 0x01, 0x00, 0x00, 0x00
        /*0020*/ 	.byte	0x00, 0x00, 0x00, 0x00


//--------------------- .nv.info._Z17compute_distancesPfS_iiiPi --------------------------
	.section	.nv.info._Z17compute_distancesPfS_iiiPi,"",@"SHT_CUDA_INFO"
	.sectionflags	@""
	.align	4


	//----- nvinfo : EIATTR_CUDA_API_VERSION
	.align		4
        /*0000*/ 	.byte	0x04, 0x37
        /*0002*/ 	.short	(.L_9 - .L_8)
.L_8:
        /*0004*/ 	.word	0x00000082


	//----- nvinfo : EIATTR_KPARAM_INFO
	.align		4
.L_9:
        /*0008*/ 	.byte	0x04, 0x17
        /*000a*/ 	.short	(.L_11 - .L_10)
.L_10:
        /*000c*/ 	.word	0x00000000
        /*0010*/ 	.short	0x0005
        /*0012*/ 	.short	0x0020
        /*0014*/ 	.byte	0x00, 0xf5, 0x21, 0x00


	//----- nvinfo : EIATTR_KPARAM_INFO
	.align		4
.L_11:
        /*0018*/ 	.byte	0x04, 0x17
        /*001a*/ 	.short	(.L_13 - .L_12)
.L_12:
        /*001c*/ 	.word	0x00000000
        /*0020*/ 	.short	0x0004
        /*0022*/ 	.short	0x0018
        /*0024*/ 	.byte	0x00, 0xf0, 0x11, 0x00


	//----- nvinfo : EIATTR_KPARAM_INFO
	.align		4
.L_13:
        /*0028*/ 	.byte	0x04, 0x17
        /*002a*/ 	.short	(.L_15 - .L_14)
.L_14:
        /*002c*/ 	.word	0x00000000
        /*0030*/ 	.short	0x0003
        /*0032*/ 	.short	0x0014
        /*0034*/ 	.byte	0x00, 0xf0, 0x11, 0x00


	//----- nvinfo : EIATTR_KPARAM_INFO
	.align		4
.L_15:
        /*0038*/ 	.byte	0x04, 0x17
        /*003a*/ 	.short	(.L_17 - .L_16)
.L_16:
        /*003c*/ 	.word	0x00000000
        /*0040*/ 	.short	0x0002
        /*0042*/ 	.short	0x0010
        /*0044*/ 	.byte	0x00, 0xf0, 0x11, 0x00


	//----- nvinfo : EIATTR_KPARAM_INFO
	.align		4
.L_17:
        /*0048*/ 	.byte	0x04, 0x17
        /*004a*/ 	.short	(.L_19 - .L_18)
.L_18:
        /*004c*/ 	.word	0x00000000
        /*0050*/ 	.short	0x0001
        /*0052*/ 	.short	0x0008
        /*0054*/ 	.byte	0x00, 0xf5, 0x21, 0x00


	//----- nvinfo : EIATTR_KPARAM_INFO
	.align		4
.L_19:
        /*0058*/ 	.byte	0x04, 0x17
        /*005a*/ 	.short	(.L_21 - .L_20)
.L_20:
        /*005c*/ 	.word	0x00000000
        /*0060*/ 	.short	0x0000
        /*0062*/ 	.short	0x0000
        /*0064*/ 	.byte	0x00, 0xf5, 0x21, 0x00


	//----- nvinfo : EIATTR_SPARSE_MMA_MASK
	.align		4
.L_21:
        /*0068*/ 	.byte	0x03, 0x50
        /*006a*/ 	.short	0x0000


	//----- nvinfo : EIATTR_MAXREG_COUNT
	.align		4
        /*006c*/ 	.byte	0x03, 0x1b
        /*006e*/ 	.short	0x00ff


	//----- nvinfo : EIATTR_MERCURY_ISA_VERSION
	.align		4
        /*0070*/ 	.byte	0x03, 0x5f
        /*0072*/ 	.short	0x0101


	//----- nvinfo : EIATTR_VRC_CTA_INIT_COUNT
	.align		4
        /*0074*/ 	.byte	0x02, 0x4a
	.zero		1
	.zero		1


	//----- nvinfo : EIATTR_EXIT_INSTR_OFFSETS
	.align		4
        /*0078*/ 	.byte	0x04, 0x1c
        /*007a*/ 	.short	(.L_23 - .L_22)


	//   ....[0]....
.L_22:
        /*007c*/ 	.word	0x00000070


	//   ....[1]....
        /*0080*/ 	.word	0x00001700


	//----- nvinfo : EIATTR_CRS_STACK_SIZE
	.align		4
.L_23:
        /*0084*/ 	.byte	0x04, 0x1e
        /*0086*/ 	.short	(.L_25 - .L_24)
.L_24:
        /*0088*/ 	.word	0x00000000


	//----- nvinfo : EIATTR_CBANK_PARAM_SIZE
	.align		4
.L_25:
        /*008c*/ 	.byte	0x03, 0x19
        /*008e*/ 	.short	0x0028


	//----- nvinfo : EIATTR_PARAM_CBANK
	.align		4
        /*0090*/ 	.byte	0x04, 0x0a
        /*0092*/ 	.short	(.L_27 - .L_26)
	.align		4
.L_26:
        /*0094*/ 	.word	index@(.nv.constant0._Z17compute_distancesPfS_iiiPi)
        /*0098*/ 	.short	0x0380
        /*009a*/ 	.short	0x0028


	//----- nvinfo : EIATTR_SW_WAR
	.align		4
.L_27:
        /*009c*/ 	.byte	0x04, 0x36
        /*009e*/ 	.short	(.L_29 - .L_28)
.L_28:
        /*00a0*/ 	.word	0x00000008
.L_29:


//--------------------- .nv.callgraph             --------------------------
	.section	.nv.callgraph,"",@"SHT_CUDA_CALLGRAPH"
	.align	4
	.sectionentsize	8
	.align		4
        /*0000*/ 	.word	0x00000000
	.align		4
        /*0004*/ 	.word	0xffffffff
	.align		4
        /*0008*/ 	.word	0x00000000
	.align		4
        /*000c*/ 	.word	0xfffffffe
	.align		4
        /*0010*/ 	.word	0x00000000
	.align		4
        /*0014*/ 	.word	0xfffffffd
	.align		4
        /*0018*/ 	.word	0x00000000
	.align		4
        /*001c*/ 	.word	0xfffffffc


//--------------------- .text._Z17compute_distancesPfS_iiiPi --------------------------
	.section	.text._Z17compute_distancesPfS_iiiPi,"ax",@progbits
	.align	128
        .global         _Z17compute_distancesPfS_iiiPi
        .type           _Z17compute_distancesPfS_iiiPi,@function
        .size           _Z17compute_distancesPfS_iiiPi,(.L_x_42 - _Z17compute_distancesPfS_iiiPi)
        .other          _Z17compute_distancesPfS_iiiPi,@"STO_CUDA_ENTRY STV_DEFAULT"
_Z17compute_distancesPfS_iiiPi:
.text._Z17compute_distancesPfS_iiiPi:
[----:B------:R-:W-:Y:S01]  /*0000*/  LDC R1, c[0x0][0x37c] ;  /* 0x0000df00ff017b82 */ /* 0x000fe20000000800 */
[----:B------:R-:W0:Y:S07]  /*0010*/  S2R R0, SR_TID.X ;  /* 0x0000000000007919 */ /* 0x000e2e0000002100 */
[----:B------:R-:W0:Y:S01]  /*0020*/  S2UR UR4, SR_CTAID.X ;  /* 0x00000000000479c3 */ /* 0x000e220000002500 */
[----:B------:R-:W1:Y:S07]  /*0030*/  LDCU UR5, c[0x0][0x390] ;  /* 0x00007200ff0577ac */ /* 0x000e6e0008000800 */
[----:B------:R-:W0:Y:S02]  /*0040*/  LDC R33, c[0x0][0x360] ;  /* 0x0000d800ff217b82 */ /* 0x000e240000000800 */
[----:B0-----:R-:W-:-:S05]  /*0050*/  IMAD R33, R33, UR4, R0 ;  /* 0x0000000421217c24 */ /* 0x001fca000f8e0200 */
[----:B-1----:R-:W-:-:S13]  /*0060*/  ISETP.GE.AND P0, PT, R33, UR5, PT ;  /* 0x0000000521007c0c */ /* 0x002fda000bf06270 */
[----:B------:R-:W-:Y:S05]  /*0070*/  @P0 EXIT ;  /* 0x000000000000094d */ /* 0x000fea0003800000 */
[----:B------:R-:W0:Y:S01]  /*0080*/  LDCU UR4, c[0x0][0x398] ;  /* 0x00007300ff0477ac */ /* 0x000e220008000800 */
[----:B------:R-:W-:Y:S01]  /*0090*/  IMAD.MOV.U32 R32, RZ, RZ, -0x1 ;  /* 0xffffffffff207424 */ /* 0x000fe200078e00ff */
[----:B------:R-:W1:Y:S01]  /*00a0*/  LDCU.64 UR8, c[0x0][0x358] ;  /* 0x00006b00ff0877ac */ /* 0x000e620008000a00 */
[----:B0-----:R-:W-:-:S09]  /*00b0*/  UISETP.GE.AND UP0, UPT, UR4, 0x1, UPT ;  /* 0x000000010400788c */ /* 0x001fd2000bf06270 */
[----:B-1----:R-:W-:Y:S05]  /*00c0*/  BRA.U !UP0, `(.L_x_0) ;  /* 0x0000001508807547 */ /* 0x002fea000b800000 */
[----:B------:R-:W0:Y:S02]  /*00d0*/  LDCU UR10, c[0x0][0x394] ;  /* 0x00007280ff0a77ac */ /* 0x000e240008000800 */
[----:B0-----:R-:W-:-:S09]  /*00e0*/  UISETP.GE.AND UP0, UPT, UR10, 0x1, UPT ;  /* 0x000000010a00788c */ /* 0x001fd2000bf06270 */
[----:B------:R-:W-:Y:S05]  /*00f0*/  BRA.U !UP0, `(.L_x_1) ;  /* 0x0000001108787547 */ /* 0x000fea000b800000 */
[----:B------:R-:W-:Y:S02]  /*0100*/  ULOP3.LUT UR5, UR10, 0x7ffffffc, URZ, 0xc0, !UPT ;  /* 0x7ffffffc0a057892 */ /* 0x000fe4000f8ec0ff */
[----:B------:R-:W-:Y:S01]  /*0110*/  IMAD R7, R33, UR10, RZ ;  /* 0x0000000a21077c24 */ /* 0x000fe2000f8e02ff */
[----:B------:R-:W-:Y:S01]  /*0120*/  ULOP3.LUT UR7, UR10, 0x3, URZ, 0xc0, !UPT ;  /* 0x000000030a077892 */ /* 0x000fe2000f8ec0ff */
[----:B------:R-:W-:Y:S01]  /*0130*/  IMAD.MOV.U32 R6, RZ, RZ, 0x7f7fffff ;  /* 0x7f7fffffff067424 */ /* 0x000fe200078e00ff */
[----:B------:R-:W-:Y:S01]  /*0140*/  UIADD3 UR6, UPT, UPT, -UR5, URZ, URZ ;  /* 0x000000ff05067290 */ /* 0x000fe2000fffe1ff */
[----:B------:R-:W-:Y:S02]  /*0150*/  IMAD.MOV.U32 R32, RZ, RZ, -0x1 ;  /* 0xffffffffff207424 */ /* 0x000fe400078e00ff */
[----:B------:R-:W-:-:S09]  /*0160*/  IMAD.MOV.U32 R5, RZ, RZ, RZ ;  /* 0x000000ffff057224 */ /* 0x000fd200078e00ff */
.L_x_33:
[----:B------:R-:W0:Y:S01]  /*0170*/  LDCU UR4, c[0x0][0x394] ;  /* 0x00007280ff0477ac */ /* 0x000e220008000800 */
[----:B--2---:R-:W-:Y:S01]  /*0180*/  CS2R R10, SRZ ;  /* 0x00000000000a7805 */ /* 0x004fe2000001ff00 */
[----:B0-----:R-:W-:Y:S02]  /*0190*/  UISETP.GE.U32.AND UP0, UPT, UR4, 0x4, UPT ;  /* 0x000000040400788c */ /* 0x001fe4000bf06070 */
[----:B------:R-:W-:Y:S01]  /*01a0*/  IMAD R4, R5, UR4, RZ ;  /* 0x0000000405047c24 */ /* 0x000fe2000f8e02ff */
[----:B------:R-:W-:-:S06]  /*01b0*/  UMOV UR4, URZ ;  /* 0x000000ff00047c82 */ /* 0x000fcc0008000000 */
[----:B----4-:R-:W-:Y:S05]  /*01c0*/  BRA.U !UP0, `(.L_x_2) ;  /* 0x0000000908547547 */ /* 0x010fea000b800000 */
[----:B------:R-:W0:Y:S01]  /*01d0*/  LDC.64 R2, c[0x0][0x388] ;  /* 0x0000e200ff027b82 */ /* 0x000e220000000a00 */
[----:B------:R-:W-:Y:S01]  /*01e0*/  IMAD.MOV.U32 R15, RZ, RZ, RZ ;  /* 0x000000ffff0f7224 */ /* 0x000fe200078e00ff */
[----:B------:R-:W-:-:S06]  /*01f0*/  UMOV UR4, UR6 ;  /* 0x0000000600047c82 */ /* 0x000fcc0008000000 */
[----:B------:R-:W1:Y:S01]  /*0200*/  LDC.64 R8, c[0x0][0x380] ;  /* 0x0000e000ff087b82 */ /* 0x000e620000000a00 */
[----:B0-----:R-:W-:-:S03]  /*0210*/  IMAD.WIDE.U32 R2, R4, 0x4, R2 ;  /* 0x0000000404027825 */ /* 0x001fc600078e0002 */
[----:B------:R-:W-:Y:S01]  /*0220*/  IADD3 R12, P0, PT, R2, 0x8, RZ ;  /* 0x00000008020c7810 */ /* 0x000fe20007f1e0ff */
[----:B------:R-:W-:-:S04]  /*0230*/  IMAD.MOV.U32 R2, RZ, RZ, R7 ;  /* 0x000000ffff027224 */ /* 0x000fc800078e0007 */
[----:B-1----:R-:W-:-:S08]  /*0240*/  IMAD.X R13, RZ, RZ, R3, P0 ;  /* 0x000000ffff0d7224 */ /* 0x002fd000000e0603 */
.L_x_19:
[----:B0-----:R-:W-:Y:S01]  /*0250*/  IMAD.WIDE R10, R2, 0x4, R8 ;  /* 0x00000004020a7825 */ /* 0x001fe200078e0208 */
[----:B------:R-:W2:Y:S04]  /*0260*/  LDG.E R3, desc[UR8][R12.64+-0x8] ;  /* 0xfffff8080c037981 */ /* 0x000ea8000c1e1900 */
[----:B------:R-:W2:Y:S01]  /*0270*/  LDG.E R0, desc[UR8][R10.64] ;  /* 0x000000080a007981 */ /* 0x000ea2000c1e1900 */
[----:B------:R-:W-:Y:S01]  /*0280*/  BSSY.RECONVERGENT B0, `(.L_x_3) ;  /* 0x0000007000007945 */ /* 0x000fe20003800200 */
[----:B------:R-:W-:Y:S01]  /*0290*/  MOV R34, 0x2f0 ;  /* 0x000002f000227802 */ /* 0x000fe20000000f00 */
[----:B--2---:R-:W-:-:S04]  /*02a0*/  FADD R0, R0, -R3 ;  /* 0x8000000300007221 */ /* 0x004fc80000000000 */
[----:B------:R-:W0:Y:S02]  /*02b0*/  F2F.F64.F32 R36, R0 ;  /* 0x0000000000247310 */ /* 0x000e240000201800 */
[----:B0-----:R-:W-:-:S10]  /*02c0*/  DADD R18, -RZ, |R36| ;  /* 0x00000000ff127229 */ /* 0x001fd40000000524 */
[----:B-1----:R-:W-:-:S07]  /*02d0*/  IMAD.MOV.U32 R3, RZ, RZ, R19 ;  /* 0x000000ffff037224 */ /* 0x002fce00078e0013 */
[----:B------:R-:W-:Y:S05]  /*02e0*/  CALL.REL.NOINC `($_Z17compute_distancesPfS_iiiPi$__internal_accurate_pow) ;  /* 0x0000001400087944 */ /* 0x000fea0003c00000 */
[----:B------:R-:W-:Y:S05]  /*02f0*/  BSYNC.RECONVERGENT B0 ;  /* 0x0000000000007941 */ /* 0x000fea0003800200 */
.L_x_3:
[----:B------:R-:W-:Y:S01]  /*0300*/  DADD R18, R36, 2 ;  /* 0x4000000024127429 */ /* 0x000fe20000000000 */
[----:B------:R-:W-:Y:S01]  /*0310*/  FSETP.NEU.AND P0, PT, R0, RZ, PT ;  /* 0x000000ff0000720b */ /* 0x000fe20003f0d000 */
[----:B------:R-:W-:Y:S03]  /*0320*/  BSSY.RECONVERGENT B0, `(.L_x_4) ;  /* 0x000000e000007945 */ /* 0x000fe60003800200 */
[----:B------:R-:W-:Y:S02]  /*0330*/  FSEL R16, R16, RZ, P0 ;  /* 0x000000ff10107208 */ /* 0x000fe40000000000 */
[----:B------:R-:W-:-:S03]  /*0340*/  FSEL R17, R3, RZ, P0 ;  /* 0x000000ff03117208 */ /* 0x000fc60000000000 */
[----:B------:R-:W-:-:S04]  /*0350*/  LOP3.LUT R18, R19, 0x7ff00000, RZ, 0xc0, !PT ;  /* 0x7ff0000013127812 */ /* 0x000fc800078ec0ff */
[----:B------:R-:W-:-:S13]  /*0360*/  ISETP.NE.AND P1, PT, R18, 0x7ff00000, PT ;  /* 0x7ff000001200780c */ /* 0x000fda0003f25270 */
[----:B------:R-:W-:Y:S05]  /*0370*/  @P1 BRA `(.L_x_5) ;  /* 0x0000000000201947 */ /* 0x000fea0003800000 */
[----:B------:R-:W-:-:S13]  /*0380*/  FSETP.NAN.AND P0, PT, R0, R0, PT ;  /* 0x000000000000720b */ /* 0x000fda0003f08000 */
[----:B------:R-:W-:Y:S05]  /*0390*/  @P0 BRA `(.L_x_6) ;  /* 0x0000000000140947 */ /* 0x000fea0003800000 */
[----:B------:R-:W-:-:S14]  /*03a0*/  DSETP.NEU.AND P0, PT, |R36|, +INF , PT ;  /* 0x7ff000002400742a */ /* 0x000fdc0003f0d200 */
[----:B------:R-:W-:Y:S05]  /*03b0*/  @P0 BRA `(.L_x_5) ;  /* 0x0000000000100947 */ /* 0x000fea0003800000 */
[----:B------:R-:W-:Y:S02]  /*03c0*/  IMAD.MOV.U32 R16, RZ, RZ, 0x0 ;  /* 0x00000000ff107424 */ /* 0x000fe400078e00ff */
[----:B------:R-:W-:Y:S01]  /*03d0*/  IMAD.MOV.U32 R17, RZ, RZ, 0x7ff00000 ;  /* 0x7ff00000ff117424 */ /* 0x000fe200078e00ff */
[----:B------:R-:W-:Y:S06]  /*03e0*/  BRA `(.L_x_5) ;  /* 0x0000000000047947 */ /* 0x000fec0003800000 */
.L_x_6:
[----:B------:R-:W-:-:S11]  /*03f0*/  DADD R16, R36, 2 ;  /* 0x4000000024107429 */ /* 0x000fd60000000000 */
.L_x_5:
[----:B------:R-:W-:Y:S05]  /*0400*/  BSYNC.RECONVERGENT B0 ;  /* 0x0000000000007941 */ /* 0x000fea0003800200 */
.L_x_4:
[----:B------:R-:W2:Y:S04]  /*0410*/  LDG.E R35, desc[UR8][R10.64+0x4] ;  /* 0x000004080a237981 */ /* 0x000ea8000c1e1900 */
[----:B------:R-:W2:Y:S01]  /*0420*/  LDG.E R14, desc[UR8][R12.64+-0x4] ;  /* 0xfffffc080c0e7981 */ /* 0x000ea2000c1e1900 */
[----:B------:R-:W0:Y:S01]  /*0430*/  F2F.F64.F32 R18, R15 ;  /* 0x0000000f00127310 */ /* 0x000e220000201800 */
[----:B------:R-:W-:Y:S01]  /*0440*/  FSETP.NEU.AND P0, PT, R0, 1, PT ;  /* 0x3f8000000000780b */ /* 0x000fe20003f0d000 */
[----:B------:R-:W-:Y:S01]  /*0450*/  BSSY.RECONVERGENT B0, `(.L_x_7) ;  /* 0x000000b000007945 */ /* 0x000fe20003800200 */
[----:B------:R-:W-:Y:S02]  /*0460*/  MOV R34, 0x500 ;  /* 0x0000050000227802 */ /* 0x000fe40000000f00 */
[----:B------:R-:W-:-:S02]  /*0470*/  FSEL R36, R16, RZ, P0 ;  /* 0x000000ff10247208 */ /* 0x000fc40000000000 */
[----:B------:R-:W-:-:S06]  /*0480*/  FSEL R37, R17, 1.875, P0 ;  /* 0x3ff0000011257808 */ /* 0x000fcc0000000000 */
[----:B0-----:R-:W-:-:S10]  /*0490*/  DADD R36, R18, R36 ;  /* 0x0000000012247229 */ /* 0x001fd40000000024 */
[----:B------:R-:W-:Y:S01]  /*04a0*/  F2F.F32.F64 R36, R36 ;  /* 0x0000002400247310 */ /* 0x000fe20000301000 */
[----:B--2---:R-:W-:-:S07]  /*04b0*/  FADD R35, R35, -R14 ;  /* 0x8000000e23237221 */ /* 0x004fce0000000000 */
[----:B------:R-:W0:Y:S02]  /*04c0*/  F2F.F64.F32 R14, R35 ;  /* 0x00000023000e7310 */ /* 0x000e240000201800 */
[----:B0-----:R-:W-:-:S10]  /*04d0*/  DADD R18, -RZ, |R14| ;  /* 0x00000000ff127229 */ /* 0x001fd4000000050e */
[----:B------:R-:W-:-:S07]  /*04e0*/  IMAD.MOV.U32 R3, RZ, RZ, R19 ;  /* 0x000000ffff037224 */ /* 0x000fce00078e0013 */
[----:B------:R-:W-:Y:S05]  /*04f0*/  CALL.REL.NOINC `($_Z17compute_distancesPfS_iiiPi$__internal_accurate_pow) ;  /* 0x0000001000847944 */ /* 0x000fea0003c00000 */
[----:B------:R-:W-:Y:S05]  /*0500*/  BSYNC.RECONVERGENT B0 ;  /* 0x0000000000007941 */ /* 0x000fea0003800200 */
.L_x_7:
        /* <DEDUP_REMOVED lines=15> */
.L_x_10:
[----:B------:R-:W-:-:S11]  /*0600*/  DADD R16, R14, 2 ;  /* 0x400000000e107429 */ /* 0x000fd60000000000 */
.L_x_9:
[----:B------:R-:W-:Y:S05]  /*0610*/  BSYNC.RECONVERGENT B0 ;  /* 0x0000000000007941 */ /* 0x000fea0003800200 */
.L_x_8:
        /* <DEDUP_REMOVED lines=8> */
[----:B0-----:R-:W-:-:S06]  /*06a0*/  DADD R16, R36, R16 ;  /* 0x0000000024107229 */ /* 0x001fcc0000000010 */
[----:B------:R-:W-:Y:S01]  /*06b0*/  F2F.F32.F64 R35, R16 ;  /* 0x0000001000237310 */ /* 0x000fe20000301000 */
[----:B--2---:R-:W-:-:S07]  /*06c0*/  FADD R0, R0, -R3 ;  /* 0x8000000300007221 */ /* 0x004fce0000000000 */
[----:B------:R-:W0:Y:S02]  /*06d0*/  F2F.F64.F32 R14, R0 ;  /* 0x00000000000e7310 */ /* 0x000e240000201800 */
[----:B0-----:R-:W-:-:S10]  /*06e0*/  DADD R18, -RZ, |R14| ;  /* 0x00000000ff127229 */ /* 0x001fd4000000050e */
[----:B------:R-:W-:-:S07]  /*06f0*/  IMAD.MOV.U32 R3, RZ, RZ, R19 ;  /* 0x000000ffff037224 */ /* 0x000fce00078e0013 */
[----:B------:R-:W-:Y:S05]  /*0700*/  CALL.REL.NOINC `($_Z17compute_distancesPfS_iiiPi$__internal_accurate_pow) ;  /* 0x0000001000007944 */ /* 0x000fea0003c00000 */
[----:B------:R-:W-:Y:S05]  /*0710*/  BSYNC.RECONVERGENT B0 ;  /* 0x0000000000007941 */ /* 0x000fea0003800200 */
.L_x_11:
        /* <DEDUP_REMOVED lines=15> */
.L_x_14:
[----:B------:R-:W-:-:S11]  /*0810*/  DADD R16, R14, 2 ;  /* 0x400000000e107429 */ /* 0x000fd60000000000 */
.L_x_13:
[----:B------:R-:W-:Y:S05]  /*0820*/  BSYNC.RECONVERGENT B0 ;  /* 0x0000000000007941 */ /* 0x000fea0003800200 */
.L_x_12:
        /* <DEDUP_REMOVED lines=16> */
.L_x_15:
        /* <DEDUP_REMOVED lines=15> */
.L_x_18:
[----:B------:R-:W-:-:S11]  /*0a20*/  DADD R16, R36, 2 ;  /* 0x4000000024107429 */ /* 0x000fd60000000000 */
.L_x_17:
[----:B------:R-:W-:Y:S05]  /*0a30*/  BSYNC.RECONVERGENT B0 ;  /* 0x0000000000007941 */ /* 0x000fea0003800200 */
.L_x_16:
[----:B------:R-:W0:Y:S01]  /*0a40*/  F2F.F64.F32 R10, R0 ;  /* 0x00000000000a7310 */ /* 0x000e220000201800 */
[----:B------:R-:W-:Y:S01]  /*0a50*/  FSETP.NEU.AND P0, PT, R14, 1, PT ;  /* 0x3f8000000e00780b */ /* 0x000fe20003f0d000 */
[----:B------:R-:W-:Y:S01]  /*0a60*/  UIADD3 UR4, UPT, UPT, UR4, 0x4, URZ ;  /* 0x0000000404047890 */ /* 0x000fe2000fffe0ff */
[----:B------:R-:W-:Y:S02]  /*0a70*/  VIADD R2, R2, 0x4 ;  /* 0x0000000402027836 */ /* 0x000fe40000000000 */
[----:B------:R-:W-:Y:S01]  /*0a80*/  FSEL R14, R16, RZ, P0 ;  /* 0x000000ff100e7208 */ /* 0x000fe20000000000 */
[----:B------:R-:W-:Y:S01]  /*0a90*/  UISETP.NE.AND UP0, UPT, UR4, URZ, UPT ;  /* 0x000000ff0400728c */ /* 0x000fe2000bf05270 */
[----:B------:R-:W-:Y:S02]  /*0aa0*/  FSEL R15, R17, 1.875, P0 ;  /* 0x3ff00000110f7808 */ /* 0x000fe40000000000 */
[----:B------:R-:W-:-:S05]  /*0ab0*/  IADD3 R12, P0, PT, R12, 0x10, RZ ;  /* 0x000000100c0c7810 */ /* 0x000fca0007f1e0ff */
[----:B------:R-:W-:Y:S01]  /*0ac0*/  IMAD.X R13, RZ, RZ, R13, P0 ;  /* 0x000000ffff0d7224 */ /* 0x000fe200000e060d */
[----:B0-----:R-:W-:-:S06]  /*0ad0*/  DADD R10, R10, R14 ;  /* 0x000000000a0a7229 */ /* 0x001fcc000000000e */
[----:B------:R0:W1:Y:S01]  /*0ae0*/  F2F.F32.F64 R15, R10 ;  /* 0x0000000a000f7310 */ /* 0x0000620000301000 */
[----:B------:R-:W-:Y:S05]  /*0af0*/  BRA.U UP0, `(.L_x_19) ;  /* 0xfffffff500d47547 */ /* 0x000fea000b83ffff */
[----:B01----:R0:W1:Y:S01]  /*0b00*/  F2F.F64.F32 R10, R15 ;  /* 0x0000000f000a7310 */ /* 0x0030620000201800 */
[----:B------:R-:W-:-:S05]  /*0b10*/  UMOV UR4, UR5 ;  /* 0x0000000500047c82 */ /* 0x000fca0008000000 */
.L_x_2:
[----:B------:R-:W-:-:S09]  /*0b20*/  UISETP.NE.AND UP0, UPT, UR7, URZ, UPT ;  /* 0x000000ff0700728c */ /* 0x000fd2000bf05270 */
[----:B------:R-:W-:Y:S05]  /*0b30*/  BRA.U !UP0, `(.L_x_20) ;  /* 0x0000000508c47547 */ /* 0x000fea000b800000 */
[----:B0-----:R-:W0:Y:S01]  /*0b40*/  LDC.64 R14, c[0x0][0x388] ;  /* 0x0000e200ff0e7b82 */ /* 0x001e220000000a00 */
[----:B------:R-:W-:Y:S02]  /*0b50*/  VIADD R13, R4, UR4 ;  /* 0x00000004040d7c36 */ /* 0x000fe40008000000 */
[----:B------:R-:W-:-:S05]  /*0b60*/  VIADD R3, R7, UR4 ;  /* 0x0000000407037c36 */ /* 0x000fca0008000000 */
[----:B------:R-:W2:Y:S01]  /*0b70*/  LDC.64 R8, c[0x0][0x380] ;  /* 0x0000e000ff087b82 */ /* 0x000ea20000000a00 */
[----:B0-----:R-:W-:-:S06]  /*0b80*/  IMAD.WIDE.U32 R14, R13, 0x4, R14 ;  /* 0x000000040d0e7825 */ /* 0x001fcc00078e000e */
[----:B------:R-:W3:Y:S01]  /*0b90*/  LDG.E R15, desc[UR8][R14.64] ;  /* 0x000000080e0f7981 */ /* 0x000ee2000c1e1900 */
[----:B--2---:R-:W-:-:S05]  /*0ba0*/  IMAD.WIDE R8, R3, 0x4, R8 ;  /* 0x0000000403087825 */ /* 0x004fca00078e0208 */
[----:B------:R-:W3:Y:S01]  /*0bb0*/  LDG.E R0, desc[UR8][R8.64] ;  /* 0x0000000808007981 */ /* 0x000ee2000c1e1900 */
[----:B------:R-:W-:Y:S01]  /*0bc0*/  BSSY.RECONVERGENT B0, `(.L_x_21) ;  /* 0x0000007000007945 */ /* 0x000fe20003800200 */
[----:B------:R-:W-:Y:S01]  /*0bd0*/  MOV R34, 0xc30 ;  /* 0x00000c3000227802 */ /* 0x000fe20000000f00 */
[----:B---3--:R-:W-:-:S04]  /*0be0*/  FADD R0, R0, -R15 ;  /* 0x8000000f00007221 */ /* 0x008fc80000000000 */
[----:B------:R-:W0:Y:S02]  /*0bf0*/  F2F.F64.F32 R12, R0 ;  /* 0x00000000000c7310 */ /* 0x000e240000201800 */
[----:B0-----:R-:W-:-:S10]  /*0c00*/  DADD R2, -RZ, |R12| ;  /* 0x00000000ff027229 */ /* 0x001fd4000000050c */
[----:B------:R-:W-:-:S07]  /*0c10*/  IMAD.MOV.U32 R18, RZ, RZ, R2 ;  /* 0x000000ffff127224 */ /* 0x000fce00078e0002 */
[----:B-1----:R-:W-:Y:S05]  /*0c20*/  CALL.REL.NOINC `($_Z17compute_distancesPfS_iiiPi$__internal_accurate_pow) ;  /* 0x0000000800b87944 */ /* 0x002fea0003c00000 */
[----:B------:R-:W-:Y:S05]  /*0c30*/  BSYNC.RECONVERGENT B0 ;  /* 0x0000000000007941 */ /* 0x000fea0003800200 */
.L_x_21:
        /* <DEDUP_REMOVED lines=15> */
.L_x_24:
[----:B------:R-:W-:-:S11]  /*0d30*/  DADD R16, R12, 2 ;  /* 0x400000000c107429 */ /* 0x000fd60000000000 */
.L_x_23:
[----:B------:R-:W-:Y:S05]  /*0d40*/  BSYNC.RECONVERGENT B0 ;  /* 0x0000000000007941 */ /* 0x000fea0003800200 */
.L_x_22:
[----:B------:R-:W-:Y:S01]  /*0d50*/  FSETP.NEU.AND P0, PT, R0, 1, PT ;  /* 0x3f8000000000780b */ /* 0x000fe20003f0d000 */
[----:B------:R-:W-:-:S03]  /*0d60*/  UISETP.NE.AND UP0, UPT, UR7, 0x1, UPT ;  /* 0x000000010700788c */ /* 0x000fc6000bf05270 */
[----:B------:R-:W-:Y:S02]  /*0d70*/  FSEL R2, R16, RZ, P0 ;  /* 0x000000ff10027208 */ /* 0x000fe40000000000 */
[----:B------:R-:W-:-:S06]  /*0d80*/  FSEL R3, R17, 1.875, P0 ;  /* 0x3ff0000011037808 */ /* 0x000fcc0000000000 */
[----:B------:R-:W-:-:S06]  /*0d90*/  DADD R10, R10, R2 ;  /* 0x000000000a0a7229 */ /* 0x000fcc0000000002 */
[----:B------:R2:W3:Y:S01]  /*0da0*/  F2F.F32.F64 R15, R10 ;  /* 0x0000000a000f7310 */ /* 0x0004e20000301000 */
[----:B------:R-:W-:Y:S05]  /*0db0*/  BRA.U !UP0, `(.L_x_20) ;  /* 0x0000000508247547 */ /* 0x000fea000b800000 */
[----:B------:R-:W0:Y:S01]  /*0dc0*/  LDC.64 R12, c[0x0][0x388] ;  /* 0x0000e200ff0c7b82 */ /* 0x000e220000000a00 */
[----:B------:R-:W-:-:S05]  /*0dd0*/  IADD3 R4, P0, PT, R4, UR4, RZ ;  /* 0x0000000404047c10 */ /* 0x000fca000ff1e0ff */
[----:B------:R-:W-:Y:S01]  /*0de0*/  IMAD.X R0, RZ, RZ, RZ, P0 ;  /* 0x000000ffff007224 */ /* 0x000fe200000e06ff */
[----:B0-----:R-:W-:-:S04]  /*0df0*/  LEA R12, P0, R4, R12, 0x2 ;  /* 0x0000000c040c7211 */ /* 0x001fc800078010ff */
[----:B------:R-:W-:Y:S02]  /*0e00*/  LEA.HI.X R13, R4, R13, R0, 0x2, P0 ;  /* 0x0000000d040d7211 */ /* 0x000fe400000f1400 */
[----:B------:R-:W4:Y:S04]  /*0e10*/  LDG.E R0, desc[UR8][R8.64+0x4] ;  /* 0x0000040808007981 */ /* 0x000f28000c1e1900 */
[----:B------:R-:W4:Y:S01]  /*0e20*/  LDG.E R3, desc[UR8][R12.64+0x4] ;  /* 0x000004080c037981 */ /* 0x000f22000c1e1900 */
[----:B------:R-:W-:Y:S01]  /*0e30*/  BSSY.RECONVERGENT B0, `(.L_x_25) ;  /* 0x0000007000007945 */ /* 0x000fe20003800200 */
[----:B------:R-:W-:Y:S01]  /*0e40*/  MOV R34, 0xea0 ;  /* 0x00000ea000227802 */ /* 0x000fe20000000f00 */
[----:B----4-:R-:W-:-:S04]  /*0e50*/  FADD R0, R0, -R3 ;  /* 0x8000000300007221 */ /* 0x010fc80000000000 */
[----:B--2---:R-:W0:Y:S02]  /*0e60*/  F2F.F64.F32 R10, R0 ;  /* 0x00000000000a7310 */ /* 0x004e240000201800 */
[----:B0-----:R-:W-:-:S10]  /*0e70*/  DADD R2, -RZ, |R10| ;  /* 0x00000000ff027229 */ /* 0x001fd4000000050a */
[----:B------:R-:W-:-:S07]  /*0e80*/  IMAD.MOV.U32 R18, RZ, RZ, R2 ;  /* 0x000000ffff127224 */ /* 0x000fce00078e0002 */
[----:B---3--:R-:W-:Y:S05]  /*0e90*/  CALL.REL.NOINC `($_Z17compute_distancesPfS_iiiPi$__internal_accurate_pow) ;  /* 0x00000008001c7944 */ /* 0x008fea0003c00000 */
[----:B------:R-:W-:Y:S05]  /*0ea0*/  BSYNC.RECONVERGENT B0 ;  /* 0x0000000000007941 */ /* 0x000fea0003800200 */
.L_x_25:
        /* <DEDUP_REMOVED lines=15> */
.L_x_28:
[----:B------:R-:W-:-:S11]  /*0fa0*/  DADD R16, R10, 2 ;  /* 0x400000000a107429 */ /* 0x000fd60000000000 */
.L_x_27:
[----:B------:R-:W-:Y:S05]  /*0fb0*/  BSYNC.RECONVERGENT B0 ;  /* 0x0000000000007941 */ /* 0x000fea0003800200 */
.L_x_26:
[----:B------:R-:W0:Y:S01]  /*0fc0*/  F2F.F64.F32 R10, R15 ;  /* 0x0000000f000a7310 */ /* 0x000e220000201800 */
[----:B------:R-:W-:Y:S01]  /*0fd0*/  FSETP.NEU.AND P0, PT, R0, 1, PT ;  /* 0x3f8000000000780b */ /* 0x000fe20003f0d000 */
[----:B------:R-:W-:-:S03]  /*0fe0*/  UISETP.NE.AND UP0, UPT, UR7, 0x2, UPT ;  /* 0x000000020700788c */ /* 0x000fc6000bf05270 */
[----:B------:R-:W-:Y:S02]  /*0ff0*/  FSEL R2, R16, RZ, P0 ;  /* 0x000000ff10027208 */ /* 0x000fe40000000000 */
[----:B------:R-:W-:-:S06]  /*1000*/  FSEL R3, R17, 1.875, P0 ;  /* 0x3ff0000011037808 */ /* 0x000fcc0000000000 */
[----:B0-----:R-:W-:-:S06]  /*1010*/  DADD R2, R10, R2 ;  /* 0x000000000a027229 */ /* 0x001fcc0000000002 */
[----:B------:R4:W0:Y:S01]  /*1020*/  F2F.F32.F64 R15, R2 ;  /* 0x00000002000f7310 */ /* 0x0008220000301000 */
[----:B------:R-:W-:Y:S05]  /*1030*/  BRA.U !UP0, `(.L_x_20) ;  /* 0x0000000108847547 */ /* 0x000fea000b800000 */
[----:B------:R-:W2:Y:S04]  /*1040*/  LDG.E R0, desc[UR8][R8.64+0x8] ;  /* 0x0000080808007981 */ /* 0x000ea8000c1e1900 */
[----:B------:R-:W2:Y:S01]  /*1050*/  LDG.E R13, desc[UR8][R12.64+0x8] ;  /* 0x000008080c0d7981 */ /* 0x000ea2000c1e1900 */
[----:B------:R-:W-:Y:S01]  /*1060*/  BSSY.RECONVERGENT B0, `(.L_x_29) ;  /* 0x0000007000007945 */ /* 0x000fe20003800200 */
[----:B------:R-:W-:Y:S01]  /*1070*/  MOV R34, 0x10d0 ;  /* 0x000010d000227802 */ /* 0x000fe20000000f00 */
[----:B--2---:R-:W-:-:S04]  /*1080*/  FADD R0, R0, -R13 ;  /* 0x8000000d00007221 */ /* 0x004fc80000000000 */
[----:B------:R-:W4:Y:S02]  /*1090*/  F2F.F64.F32 R10, R0 ;  /* 0x00000000000a7310 */ /* 0x000f240000201800 */
[----:B----4-:R-:W-:-:S10]  /*10a0*/  DADD R2, -RZ, |R10| ;  /* 0x00000000ff027229 */ /* 0x010fd4000000050a */
[----:B------:R-:W-:-:S07]  /*10b0*/  IMAD.MOV.U32 R18, RZ, RZ, R2 ;  /* 0x000000ffff127224 */ /* 0x000fce00078e0002 */
[----:B0-----:R-:W-:Y:S05]  /*10c0*/  CALL.REL.NOINC `($_Z17compute_distancesPfS_iiiPi$__internal_accurate_pow) ;  /* 0x0000000400907944 */ /* 0x001fea0003c00000 */
[----:B------:R-:W-:Y:S05]  /*10d0*/  BSYNC.RECONVERGENT B0 ;  /* 0x0000000000007941 */ /* 0x000fea0003800200 */
.L_x_29:
        /* <DEDUP_REMOVED lines=15> */
.L_x_32:
[----:B------:R-:W-:-:S11]  /*11d0*/  DADD R16, R10, 2 ;  /* 0x400000000a107429 */ /* 0x000fd60000000000 */
.L_x_31:
[----:B------:R-:W-:Y:S05]  /*11e0*/  BSYNC.RECONVERGENT B0 ;  /* 0x0000000000007941 */ /* 0x000fea0003800200 */
.L_x_30:
[----:B------:R-:W0:Y:S01]  /*11f0*/  F2F.F64.F32 R8, R15 ;  /* 0x0000000f00087310 */ /* 0x000e220000201800 */
[----:B------:R-:W-:-:S04]  /*1200*/  FSETP.NEU.AND P0, PT, R0, 1, PT ;  /* 0x3f8000000000780b */ /* 0x000fc80003f0d000 */
[----:B------:R-:W-:Y:S02]  /*1210*/  FSEL R2, R16, RZ, P0 ;  /* 0x000000ff10027208 */ /* 0x000fe40000000000 */
[----:B------:R-:W-:-:S06]  /*1220*/  FSEL R3, R17, 1.875, P0 ;  /* 0x3ff0000011037808 */ /* 0x000fcc0000000000 */
[----:B0-----:R-:W-:-:S06]  /*1230*/  DADD R2, R8, R2 ;  /* 0x0000000008027229 */ /* 0x001fcc0000000002 */
[----:B------:R0:W1:Y:S05]  /*1240*/  F2F.F32.F64 R15, R2 ;  /* 0x00000002000f7310 */ /* 0x00006a0000301000 */
.L_x_20:
[----:B------:R-:W5:Y:S01]  /*1250*/  LDCU UR4, c[0x0][0x398] ;  /* 0x00007300ff0477ac */ /* 0x000f620008000800 */
[----:B------:R-:W-:Y:S01]  /*1260*/  VIADD R0, R5, 0x1 ;  /* 0x0000000105007836 */ /* 0x000fe20000000000 */
[----:B01-3--:R-:W-:-:S04]  /*1270*/  FSETP.GT.AND P0, PT, R6, R15, PT ;  /* 0x0000000f0600720b */ /* 0x00bfc80003f04000 */
[----:B------:R-:W-:Y:S02]  /*1280*/  SEL R32, R5, R32, P0 ;  /* 0x0000002005207207 */ /* 0x000fe40000000000 */
[----:B------:R-:W-:Y:S02]  /*1290*/  FSEL R6, R15, R6, P0 ;  /* 0x000000060f067208 */ /* 0x000fe40000000000 */
[----:B-----5:R-:W-:-:S13]  /*12a0*/  ISETP.NE.AND P1, PT, R0, UR4, PT ;  /* 0x0000000400007c0c */ /* 0x020fda000bf25270 */
[----:B------:R-:W-:Y:S05]  /*12b0*/  @!P1 BRA `(.L_x_0) ;  /* 0x0000000400049947 */ /* 0x000fea0003800000 */
[----:B------:R-:W-:Y:S01]  /*12c0*/  IMAD.MOV.U32 R5, RZ, RZ, R0 ;  /* 0x000000ffff057224 */ /* 0x000fe200078e0000 */
[----:B------:R-:W-:Y:S06]  /*12d0*/  BRA `(.L_x_33) ;  /* 0xffffffec00a47947 */ /* 0x000fec000383ffff */
.L_x_1:
[----:B------:R-:W-:Y:S01]  /*12e0*/  UISETP.GE.U32.AND UP0, UPT, UR4, 0x4, UPT ;  /* 0x000000040400788c */ /* 0x000fe2000bf06070 */
[----:B------:R-:W-:Y:S01]  /*12f0*/  IMAD.MOV.U32 R0, RZ, RZ, 0x7f7fffff ;  /* 0x7f7fffffff007424 */ /* 0x000fe200078e00ff */
[----:B------:R-:W-:Y:S01]  /*1300*/  ULOP3.LUT UR5, UR4, 0x3, URZ, 0xc0, !UPT ;  /* 0x0000000304057892 */ /* 0x000fe2000f8ec0ff */
[----:B------:R-:W-:Y:S02]  /*1310*/  IMAD.MOV.U32 R32, RZ, RZ, -0x1 ;  /* 0xffffffffff207424 */ /* 0x000fe400078e00ff */
[----:B------:R-:W-:-:S04]  /*1320*/  IMAD.MOV.U32 R3, RZ, RZ, RZ ;  /* 0x000000ffff037224 */ /* 0x000fc800078e00ff */
[----:B------:R-:W-:Y:S05]  /*1330*/  BRA.U !UP0, `(.L_x_34) ;  /* 0x0000000108bc7547 */ /* 0x000fea000b800000 */
[----:B------:R-:W-:Y:S01]  /*1340*/  ULOP3.LUT UR4, UR4, 0x7ffffffc, URZ, 0xc0, !UPT ;  /* 0x7ffffffc04047892 */ /* 0x000fe2000f8ec0ff */
[----:B------:R-:W-:Y:S02]  /*1350*/  IMAD.MOV.U32 R0, RZ, RZ, 0x7f7fffff ;  /* 0x7f7fffffff007424 */ /* 0x000fe400078e00ff */
[----:B------:R-:W-:Y:S01]  /*1360*/  IMAD.MOV.U32 R32, RZ, RZ, -0x1 ;  /* 0xffffffffff207424 */ /* 0x000fe200078e00ff */
[----:B------:R-:W-:Y:S01]  /*1370*/  UISETP.GT.AND UP0, UPT, UR4, URZ, UPT ;  /* 0x000000ff0400728c */ /* 0x000fe2000bf04270 */
[----:B------:R-:W-:Y:S02]  /*1380*/  IMAD.MOV.U32 R2, RZ, RZ, RZ ;  /* 0x000000ffff027224 */ /* 0x000fe400078e00ff */
[----:B------:R-:W-:-:S06]  /*1390*/  IMAD.U32 R3, RZ, RZ, UR4 ;  /* 0x00000004ff037e24 */ /* 0x000fcc000f8e00ff */
[----:B------:R-:W-:Y:S05]  /*13a0*/  BRA.U !UP0, `(.L_x_35) ;  /* 0x0000000108887547 */ /* 0x000fea000b800000 */
[----:B------:R-:W-:Y:S01]  /*13b0*/  IMAD.IADD R4, R3, 0x1, -R2 ;  /* 0x0000000103047824 */ /* 0x000fe200078e0a02 */
[----:B------:R-:W-:-:S04]  /*13c0*/  PLOP3.LUT P0, PT, PT, PT, PT, 0x80, 0x8 ;  /* 0x000000000008781c */ /* 0x000fc80003f0f070 */
[----:B------:R-:W-:-:S13]  /*13d0*/  ISETP.GT.AND P1, PT, R4, 0xc, PT ;  /* 0x0000000c0400780c */ /* 0x000fda0003f24270 */
[----:B------:R-:W-:Y:S05]  /*13e0*/  @!P1 BRA `(.L_x_36) ;  /* 0x0000000000449947 */ /* 0x000fea0003800000 */
[----:B------:R-:W-:Y:S01]  /*13f0*/  PLOP3.LUT P0, PT, PT, PT, PT, 0x8, 0x80 ;  /* 0x000000000080781c */ /* 0x000fe20003f0e170 */
[----:B------:R-:W-:-:S12]  /*1400*/  VIADD R5, R3, 0xfffffff4 ;  /* 0xfffffff403057836 */ /* 0x000fd80000000000 */
.L_x_37:
[----:B------:R-:W-:-:S04]  /*1410*/  FSETP.GT.AND P2, PT, R0, RZ, PT ;  /* 0x000000ff0000720b */ /* 0x000fc80003f44000 */
[----:B------:R-:W-:Y:S02]  /*1420*/  FSEL R0, R0, RZ, !P2 ;  /* 0x000000ff00007208 */ /* 0x000fe40005000000 */
[----:B------:R-:W-:Y:S02]  /*1430*/  SEL R32, R2, R32, P2 ;  /* 0x0000002002207207 */ /* 0x000fe40001000000 */
[----:B------:R-:W-:-:S04]  /*1440*/  FSETP.GT.AND P3, PT, R0, RZ, PT ;  /* 0x000000ff0000720b */ /* 0x000fc80003f64000 */
[----:B------:R-:W-:-:S04]  /*1450*/  FSEL R0, R0, RZ, !P3 ;  /* 0x000000ff00007208 */ /* 0x000fc80005800000 */
[----:B------:R-:W-:-:S04]  /*1460*/  FSETP.GT.AND P4, PT, R0, RZ, PT ;  /* 0x000000ff0000720b */ /* 0x000fc80003f84000 */
[----:B------:R-:W-:Y:S01]  /*1470*/  FSEL R0, R0, RZ, !P4 ;  /* 0x000000ff00007208 */ /* 0x000fe20006000000 */
[----:B------:R-:W-:-:S03]  /*1480*/  @P3 VIADD R32, R2, 0x4 ;  /* 0x0000000402203836 */ /* 0x000fc60000000000 */
[----:B------:R-:W-:-:S04]  /*1490*/  FSETP.GT.AND P1, PT, R0, RZ, PT ;  /* 0x000000ff0000720b */ /* 0x000fc80003f24000 */
[----:B------:R-:W-:Y:S01]  /*14a0*/  FSEL R0, R0, RZ, !P1 ;  /* 0x000000ff00007208 */ /* 0x000fe20004800000 */
[----:B------:R-:W-:-:S08]  /*14b0*/  @P4 VIADD R32, R2, 0x8 ;  /* 0x0000000802204836 */ /* 0x000fd00000000000 */
[C---:B------:R-:W-:Y:S02]  /*14c0*/  @P1 VIADD R32, R2.reuse, 0xc ;  /* 0x0000000c02201836 */ /* 0x040fe40000000000 */
[----:B------:R-:W-:-:S05]  /*14d0*/  VIADD R2, R2, 0x10 ;  /* 0x0000001002027836 */ /* 0x000fca0000000000 */
[----:B------:R-:W-:-:S13]  /*14e0*/  ISETP.GE.AND P2, PT, R2, R5, PT ;  /* 0x000000050200720c */ /* 0x000fda0003f46270 */
[----:B------:R-:W-:Y:S05]  /*14f0*/  @!P2 BRA `(.L_x_37) ;  /* 0xfffffffc00c4a947 */ /* 0x000fea000383ffff */
.L_x_36:
[----:B------:R-:W-:-:S05]  /*1500*/  IMAD.IADD R4, R3, 0x1, -R2 ;  /* 0x0000000103047824 */ /* 0x000fca00078e0a02 */
[----:B------:R-:W-:-:S13]  /*1510*/  ISETP.GT.AND P1, PT, R4, 0x4, PT ;  /* 0x000000040400780c */ /* 0x000fda0003f24270 */
[----:B------:R-:W-:Y:S05]  /*1520*/  @!P1 BRA `(.L_x_38) ;  /* 0x0000000000209947 */ /* 0x000fea0003800000 */
[C---:B------:R-:W-:Y:S02]  /*1530*/  FSETP.GT.AND P1, PT, R0.reuse, RZ, PT ;  /* 0x000000ff0000720b */ /* 0x040fe40003f24000 */
[----:B------:R-:W-:Y:S02]  /*1540*/  PLOP3.LUT P0, PT, PT, PT, PT, 0x8, 0x80 ;  /* 0x000000000080781c */ /* 0x000fe40003f0e170 */
[----:B------:R-:W-:Y:S02]  /*1550*/  FSEL R0, R0, RZ, !P1 ;  /* 0x000000ff00007208 */ /* 0x000fe40004800000 */
[----:B------:R-:W-:Y:S02]  /*1560*/  SEL R32, R2, R32, P1 ;  /* 0x0000002002207207 */ /* 0x000fe40000800000 */
[----:B------:R-:W-:-:S04]  /*1570*/  FSETP.GT.AND P2, PT, R0, RZ, PT ;  /* 0x000000ff0000720b */ /* 0x000fc80003f44000 */
[----:B------:R-:W-:-:S09]  /*1580*/  FSEL R0, R0, RZ, !P2 ;  /* 0x000000ff00007208 */ /* 0x000fd20005000000 */
[C---:B------:R-:W-:Y:S02]  /*1590*/  @P2 VIADD R32, R2.reuse, 0x4 ;  /* 0x0000000402202836 */ /* 0x040fe40000000000 */
[----:B------:R-:W-:-:S07]  /*15a0*/  VIADD R2, R2, 0x8 ;  /* 0x0000000802027836 */ /* 0x000fce0000000000 */
.L_x_38:
[----:B------:R-:W-:-:S13]  /*15b0*/  ISETP.NE.OR P0, PT, R2, R3, P0 ;  /* 0x000000030200720c */ /* 0x000fda0000705670 */
[----:B------:R-:W-:Y:S05]  /*15c0*/  @!P0 BRA `(.L_x_34) ;  /* 0x0000000000188947 */ /* 0x000fea0003800000 */
.L_x_35:
[----:B------:R-:W-:-:S04]  /*15d0*/  FSETP.GT.AND P1, PT, R0, RZ, PT ;  /* 0x000000ff0000720b */ /* 0x000fc80003f24000 */
[C---:B------:R-:W-:Y:S01]  /*15e0*/  SEL R32, R2.reuse, R32, P1 ;  /* 0x0000002002207207 */ /* 0x040fe20000800000 */
[----:B------:R-:W-:Y:S01]  /*15f0*/  VIADD R2, R2, 0x4 ;  /* 0x0000000402027836 */ /* 0x000fe20000000000 */
[----:B------:R-:W-:-:S04]  /*1600*/  FSEL R0, R0, RZ, !P1 ;  /* 0x000000ff00007208 */ /* 0x000fc80004800000 */
[----:B------:R-:W-:-:S13]  /*1610*/  ISETP.NE.AND P0, PT, R2, R3, PT ;  /* 0x000000030200720c */ /* 0x000fda0003f05270 */
[----:B------:R-:W-:Y:S05]  /*1620*/  @P0 BRA `(.L_x_35) ;  /* 0xfffffffc00e80947 */ /* 0x000fea000383ffff */
.L_x_34:
[----:B------:R-:W-:-:S09]  /*1630*/  UISETP.NE.AND UP0, UPT, UR5, URZ, UPT ;  /* 0x000000ff0500728c */ /* 0x000fd2000bf05270 */
[----:B------:R-:W-:Y:S05]  /*1640*/  BRA.U !UP0, `(.L_x_0) ;  /* 0x0000000108207547 */ /* 0x000fea000b800000 */
[----:B------:R-:W-:-:S05]  /*1650*/  UMOV UR4, URZ ;  /* 0x000000ff00047c82 */ /* 0x000fca0008000000 */
.L_x_39:
[----:B------:R-:W-:Y:S01]  /*1660*/  UIADD3 UR4, UPT, UPT, UR4, 0x1, URZ ;  /* 0x0000000104047890 */ /* 0x000fe2000fffe0ff */
[----:B------:R-:W-:-:S03]  /*1670*/  FSETP.GT.AND P0, PT, R0, RZ, PT ;  /* 0x000000ff0000720b */ /* 0x000fc60003f04000 */
[----:B------:R-:W-:Y:S01]  /*1680*/  UISETP.NE.AND UP0, UPT, UR4, UR5, UPT ;  /* 0x000000050400728c */ /* 0x000fe2000bf05270 */
[C---:B------:R-:W-:Y:S01]  /*1690*/  SEL R32, R3.reuse, R32, P0 ;  /* 0x0000002003207207 */ /* 0x040fe20000000000 */
[----:B------:R-:W-:Y:S01]  /*16a0*/  VIADD R3, R3, 0x1 ;  /* 0x0000000103037836 */ /* 0x000fe20000000000 */
[----:B------:R-:W-:-:S06]  /*16b0*/  FSEL R0, R0, RZ, !P0 ;  /* 0x000000ff00007208 */ /* 0x000fcc0004000000 */
[----:B------:R-:W-:Y:S05]  /*16c0*/  BRA.U UP0, `(.L_x_39) ;  /* 0xfffffffd00e47547 */ /* 0x000fea000b83ffff */
.L_x_0:
[----:B----4-:R-:W0:Y:S02]  /*16d0*/  LDC.64 R2, c[0x0][0x3a0] ;  /* 0x0000e800ff027b82 */ /* 0x010e240000000a00 */
[----:B0-----:R-:W-:-:S05]  /*16e0*/  IMAD.WIDE R2, R33, 0x4, R2 ;  /* 0x0000000421027825 */ /* 0x001fca00078e0202 */
[----:B------:R-:W-:Y:S01]  /*16f0*/  STG.E desc[UR8][R2.64], R32 ;  /* 0x0000002002007986 */ /* 0x000fe2000c101908 */
[----:B------:R-:W-:Y:S05]  /*1700*/  EXIT ;  /* 0x000000000000794d */ /* 0x000fea0003800000 */
        .type           $_Z17compute_distancesPfS_iiiPi$__internal_accurate_pow,@function
        .size           $_Z17compute_distancesPfS_iiiPi$__internal_accurate_pow,(.L_x_42 - $_Z17compute_distancesPfS_iiiPi$__internal_accurate_pow)
$_Z17compute_distancesPfS_iiiPi$__internal_accurate_pow:
[----:B------:R-:W-:Y:S01]  /*1710*/  ISETP.GT.U32.AND P0, PT, R3, 0xfffff, PT ;  /* 0x000fffff0300780c */ /* 0x000fe20003f04070 */
[--C-:B------:R-:W-:Y:S01]  /*1720*/  IMAD.MOV.U32 R19, RZ, RZ, R3.reuse ;  /* 0x000000ffff137224 */ /* 0x100fe200078e0003 */
[----:B------:R-:W-:Y:S01]  /*1730*/  UMOV UR10, 0x7d2cafe2 ;  /* 0x7d2cafe2000a7882 */ /* 0x000fe20000000000 */
[----:B------:R-:W-:Y:S01]  /*1740*/  IMAD.MOV.U32 R22, RZ, RZ, 0x41ad3b5a ;  /* 0x41ad3b5aff167424 */ /* 0x000fe200078e00ff */
[----:B------:R-:W-:Y:S01]  /*1750*/  UMOV UR11, 0x3eb0f5ff ;  /* 0x3eb0f5ff000b7882 */ /* 0x000fe20000000000 */
[----:B------:R-:W-:Y:S01]  /*1760*/  IMAD.MOV.U32 R23, RZ, RZ, 0x3ed0f5d2 ;  /* 0x3ed0f5d2ff177424 */ /* 0x000fe200078e00ff */
[----:B------:R-:W-:Y:S01]  /*1770*/  SHF.R.U32.HI R3, RZ, 0x14, R3 ;  /* 0x00000014ff037819 */ /* 0x000fe20000011603 */
[----:B------:R-:W-:Y:S01]  /*1780*/  UMOV UR12, 0x3b39803f ;  /* 0x3b39803f000c7882 */ /* 0x000fe20000000000 */
[----:B------:R-:W-:-:S05]  /*1790*/  UMOV UR13, 0x3c7abc9e ;  /* 0x3c7abc9e000d7882 */ /* 0x000fca0000000000 */
[----:B------:R-:W-:-:S10]  /*17a0*/  @!P0 DMUL R16, R18, 1.80143985094819840000e+16 ;  /* 0x4350000012108828 */ /* 0x000fd40000000000 */
[----:B------:R-:W-:Y:S01]  /*17b0*/  @!P0 IMAD.MOV.U32 R19, RZ, RZ, R17 ;  /* 0x000000ffff138224 */ /* 0x000fe200078e0011 */
[----:B------:R-:W-:Y:S01]  /*17c0*/  @!P0 LEA.HI R3, R17, 0xffffffca, RZ, 0xc ;  /* 0xffffffca11038811 */ /* 0x000fe200078f60ff */
[----:B------:R-:W-:-:S03]  /*17d0*/  @!P0 IMAD.MOV.U32 R18, RZ, RZ, R16 ;  /* 0x000000ffff128224 */ /* 0x000fc600078e0010 */
[----:B------:R-:W-:Y:S01]  /*17e0*/  LOP3.LUT R19, R19, 0x800fffff, RZ, 0xc0, !PT ;  /* 0x800fffff13137812 */ /* 0x000fe200078ec0ff */
[----:B------:R-:W-:Y:S02]  /*17f0*/  IMAD.MOV.U32 R20, RZ, RZ, R18 ;  /* 0x000000ffff147224 */ /* 0x000fe400078e0012 */
[----:B------:R-:W-:Y:S01]  /*1800*/  IMAD.MOV.U32 R18, RZ, RZ, RZ ;  /* 0x000000ffff127224 */ /* 0x000fe200078e00ff */
[----:B------:R-:W-:-:S04]  /*1810*/  LOP3.LUT R19, R19, 0x3ff00000, RZ, 0xfc, !PT ;  /* 0x3ff0000013137812 */ /* 0x000fc800078efcff */
[----:B------:R-:W-:Y:S01]  /*1820*/  ISETP.GE.U32.AND P1, PT, R19, 0x3ff6a09f, PT ;  /* 0x3ff6a09f1300780c */ /* 0x000fe20003f26070 */
[----:B------:R-:W-:-:S12]  /*1830*/  IMAD.MOV.U32 R21, RZ, RZ, R19 ;  /* 0x000000ffff157224 */ /* 0x000fd800078e0013 */
[----:B------:R-:W-:-:S04]  /*1840*/  @P1 VIADD R16, R21, 0xfff00000 ;  /* 0xfff0000015101836 */ /* 0x000fc80000000000 */
[----:B------:R-:W-:-:S06]  /*1850*/  @P1 IMAD.MOV.U32 R21, RZ, RZ, R16 ;  /* 0x000000ffff151224 */ /* 0x000fcc00078e0010 */
[C---:B------:R-:W-:Y:S02]  /*1860*/  DADD R26, R20.reuse, 1 ;  /* 0x3ff00000141a7429 */ /* 0x040fe40000000000 */
[----:B------:R-:W-:-:S04]  /*1870*/  DADD R20, R20, -1 ;  /* 0xbff0000014147429 */ /* 0x000fc80000000000 */
[----:B------:R-:W0:Y:S02]  /*1880*/  MUFU.RCP64H R19, R27 ;  /* 0x0000001b00137308 */ /* 0x000e240000001800 */
[----:B0-----:R-:W-:-:S08]  /*1890*/  DFMA R24, -R26, R18, 1 ;  /* 0x3ff000001a18742b */ /* 0x001fd00000000112 */
[----:B------:R-:W-:-:S08]  /*18a0*/  DFMA R24, R24, R24, R24 ;  /* 0x000000181818722b */ /* 0x000fd00000000018 */
[----:B------:R-:W-:-:S08]  /*18b0*/  DFMA R24, R18, R24, R18 ;  /* 0x000000181218722b */ /* 0x000fd00000000012 */
[----:B------:R-:W-:-:S08]  /*18c0*/  DMUL R18, R20, R24 ;  /* 0x0000001814127228 */ /* 0x000fd00000000000 */
[----:B------:R-:W-:-:S08]  /*18d0*/  DFMA R18, R20, R24, R18 ;  /* 0x000000181412722b */ /* 0x000fd00000000012 */
[----:B------:R-:W-:-:S08]  /*18e0*/  DMUL R30, R18, R18 ;  /* 0x00000012121e7228 */ /* 0x000fd00000000000 */
[----:B------:R-:W-:Y:S01]  /*18f0*/  DFMA R22, R30, UR10, R22 ;  /* 0x0000000a1e167c2b */ /* 0x000fe20008000016 */
[----:B------:R-:W-:Y:S01]  /*1900*/  UMOV UR10, 0x75488a3f ;  /* 0x75488a3f000a7882 */ /* 0x000fe20000000000 */
[----:B------:R-:W-:-:S06]  /*1910*/  UMOV UR11, 0x3ef3b20a ;  /* 0x3ef3b20a000b7882 */ /* 0x000fcc0000000000 */
[----:B------:R-:W-:Y:S01]  /*1920*/  DFMA R28, R30, R22, UR10 ;  /* 0x0000000a1e1c7e2b */ /* 0x000fe20008000016 */
[----:B------:R-:W-:Y:S01]  /*1930*/  UMOV UR10, 0xe4faecd5 ;  /* 0xe4faecd5000a7882 */ /* 0x000fe20000000000 */
[----:B------:R-:W-:Y:S01]  /*1940*/  UMOV UR11, 0x3f1745cd ;  /* 0x3f1745cd000b7882 */ /* 0x000fe20000000000 */
[----:B------:R-:W-:-:S05]  /*1950*/  DADD R22, R20, -R18 ;  /* 0x0000000014167229 */ /* 0x000fca0000000812 */
[----:B------:R-:W-:Y:S01]  /*1960*/  DFMA R28, R30, R28, UR10 ;  /* 0x0000000a1e1c7e2b */ /* 0x000fe2000800001c */
[----:B------:R-:W-:Y:S01]  /*1970*/  UMOV UR10, 0x258a578b ;  /* 0x258a578b000a7882 */ /* 0x000fe20000000000 */
[----:B------:R-:W-:Y:S01]  /*1980*/  UMOV UR11, 0x3f3c71c7 ;  /* 0x3f3c71c7000b7882 */ /* 0x000fe20000000000 */
[----:B------:R-:W-:-:S05]  /*1990*/  DADD R22, R22, R22 ;  /* 0x0000000016167229 */ /* 0x000fca0000000016 */
[----:B------:R-:W-:Y:S01]  /*19a0*/  DFMA R28, R30, R28, UR10 ;  /* 0x0000000a1e1c7e2b */ /* 0x000fe2000800001c */
[----:B------:R-:W-:Y:S01]  /*19b0*/  UMOV UR10, 0x9242b910 ;  /* 0x9242b910000a7882 */ /* 0x000fe20000000000 */
[----:B------:R-:W-:Y:S01]  /*19c0*/  UMOV UR11, 0x3f624924 ;  /* 0x3f624924000b7882 */ /* 0x000fe20000000000 */
[----:B------:R-:W-:-:S05]  /*19d0*/  DFMA R22, R20, -R18, R22 ;  /* 0x800000121416722b */ /* 0x000fca0000000016 */
[----:B------:R-:W-:Y:S01]  /*19e0*/  DFMA R28, R30, R28, UR10 ;  /* 0x0000000a1e1c7e2b */ /* 0x000fe2000800001c */
[----:B------:R-:W-:Y:S01]  /*19f0*/  UMOV UR10, 0x99999dfb ;  /* 0x99999dfb000a7882 */ /* 0x000fe20000000000 */
[----:B------:R-:W-:Y:S01]  /*1a00*/  UMOV UR11, 0x3f899999 ;  /* 0x3f899999000b7882 */ /* 0x000fe20000000000 */
[----:B------:R-:W-:Y:S02]  /*1a10*/  DMUL R22, R24, R22 ;  /* 0x0000001618167228 */ /* 0x000fe40000000000 */
[----:B------:R-:W-:-:S03]  /*1a20*/  DMUL R24, R18, R18 ;  /* 0x0000001212187228 */ /* 0x000fc60000000000 */
[----:B------:R-:W-:Y:S01]  /*1a30*/  DFMA R28, R30, R28, UR10 ;  /* 0x0000000a1e1c7e2b */ /* 0x000fe2000800001c */
[----:B------:R-:W-:Y:S01]  /*1a40*/  UMOV UR10, 0x55555555 ;  /* 0x55555555000a7882 */ /* 0x000fe20000000000 */
[----:B------:R-:W-:-:S03]  /*1a50*/  UMOV UR11, 0x3fb55555 ;  /* 0x3fb55555000b7882 */ /* 0x000fc60000000000 */
[----:B------:R-:W-:-:S03]  /*1a60*/  DMUL R16, R18, R24 ;  /* 0x0000001812107228 */ /* 0x000fc60000000000 */
[----:B------:R-:W-:-:S08]  /*1a70*/  DFMA R20, R30, R28, UR10 ;  /* 0x0000000a1e147e2b */ /* 0x000fd0000800001c */
[----:B------:R-:W-:Y:S01]  /*1a80*/  DADD R26, -R20, UR10 ;  /* 0x0000000a141a7e29 */ /* 0x000fe20008000100 */
[----:B------:R-:W-:Y:S01]  /*1a90*/  UMOV UR10, 0xb9e7b0 ;  /* 0x00b9e7b0000a7882 */ /* 0x000fe20000000000 */
[----:B------:R-:W-:-:S06]  /*1aa0*/  UMOV UR11, 0x3c46a4cb ;  /* 0x3c46a4cb000b7882 */ /* 0x000fcc0000000000 */
[----:B------:R-:W-:Y:S02]  /*1ab0*/  DFMA R26, R30, R28, R26 ;  /* 0x0000001c1e1a722b */ /* 0x000fe4000000001a */
[----:B------:R-:W-:Y:S01]  /*1ac0*/  DFMA R28, R18, R18, -R24 ;  /* 0x00000012121c722b */ /* 0x000fe20000000818 */
[----:B------:R-:W-:Y:S02]  /*1ad0*/  VIADD R31, R23, 0x100000 ;  /* 0x00100000171f7836 */ /* 0x000fe40000000000 */
[----:B------:R-:W-:-:S06]  /*1ae0*/  IMAD.MOV.U32 R30, RZ, RZ, R22 ;  /* 0x000000ffff1e7224 */ /* 0x000fcc00078e0016 */
[----:B------:R-:W-:Y:S02]  /*1af0*/  DFMA R28, R18, R30, R28 ;  /* 0x0000001e121c722b */ /* 0x000fe4000000001c */
[----:B------:R-:W-:Y:S01]  /*1b00*/  DADD R30, R26, -UR10 ;  /* 0x8000000a1a1e7e29 */ /* 0x000fe20008000000 */
[----:B------:R-:W-:Y:S01]  /*1b10*/  UMOV UR10, 0x80000000 ;  /* 0x80000000000a7882 */ /* 0x000fe20000000000 */
[----:B------:R-:W-:Y:S01]  /*1b20*/  DFMA R26, R18, R24, -R16 ;  /* 0x00000018121a722b */ /* 0x000fe20000000810 */
[----:B------:R-:W-:-:S07]  /*1b30*/  UMOV UR11, 0x43300000 ;  /* 0x43300000000b7882 */ /* 0x000fce0000000000 */
[----:B------:R-:W-:Y:S02]  /*1b40*/  DFMA R26, R22, R24, R26 ;  /* 0x00000018161a722b */ /* 0x000fe4000000001a */
[----:B------:R-:W-:-:S06]  /*1b50*/  DADD R24, R20, R30 ;  /* 0x0000000014187229 */ /* 0x000fcc000000001e */
[----:B------:R-:W-:Y:S02]  /*1b60*/  DFMA R26, R18, R28, R26 ;  /* 0x0000001c121a722b */ /* 0x000fe4000000001a */
[----:B------:R-:W-:Y:S02]  /*1b70*/  DADD R28, R20, -R24 ;  /* 0x00000000141c7229 */ /* 0x000fe40000000818 */
[----:B------:R-:W-:-:S06]  /*1b80*/  DMUL R20, R24, R16 ;  /* 0x0000001018147228 */ /* 0x000fcc0000000000 */
[----:B------:R-:W-:Y:S02]  /*1b90*/  DADD R30, R30, R28 ;  /* 0x000000001e1e7229 */ /* 0x000fe4000000001c */
[----:B------:R-:W-:-:S08]  /*1ba0*/  DFMA R28, R24, R16, -R20 ;  /* 0x00000010181c722b */ /* 0x000fd00000000814 */
[----:B------:R-:W-:-:S08]  /*1bb0*/  DFMA R26, R24, R26, R28 ;  /* 0x0000001a181a722b */ /* 0x000fd0000000001c */
[----:B------:R-:W-:-:S08]  /*1bc0*/  DFMA R30, R30, R16, R26 ;  /* 0x000000101e1e722b */ /* 0x000fd0000000001a */
[----:B------:R-:W-:-:S08]  /*1bd0*/  DADD R16, R20, R30 ;  /* 0x0000000014107229 */ /* 0x000fd0000000001e */
[--C-:B------:R-:W-:Y:S02]  /*1be0*/  DADD R24, R18, R16.reuse ;  /* 0x0000000012187229 */ /* 0x100fe40000000010 */
[----:B------:R-:W-:-:S06]  /*1bf0*/  DADD R20, R20, -R16 ;  /* 0x0000000014147229 */ /* 0x000fcc0000000810 */
[----:B------:R-:W-:Y:S02]  /*1c00*/  DADD R18, R18, -R24 ;  /* 0x0000000012127229 */ /* 0x000fe40000000818 */
[----:B------:R-:W-:-:S06]  /*1c10*/  DADD R20, R30, R20 ;  /* 0x000000001e147229 */ /* 0x000fcc0000000014 */
[----:B------:R-:W-:Y:S01]  /*1c20*/  DADD R18, R16, R18 ;  /* 0x0000000010127229 */ /* 0x000fe20000000012 */
[C---:B------:R-:W-:Y:S02]  /*1c30*/  VIADD R16, R3.reuse, 0xfffffc01 ;  /* 0xfffffc0103107836 */ /* 0x040fe40000000000 */
[----:B------:R-:W-:Y:S02]  /*1c40*/  @P1 VIADD R16, R3, 0xfffffc02 ;  /* 0xfffffc0203101836 */ /* 0x000fe40000000000 */
[----:B------:R-:W-:-:S03]  /*1c50*/  IMAD.MOV.U32 R17, RZ, RZ, 0x43300000 ;  /* 0x43300000ff117424 */ /* 0x000fc600078e00ff */
[----:B------:R-:W-:Y:S01]  /*1c60*/  DADD R20, R20, R18 ;  /* 0x0000000014147229 */ /* 0x000fe20000000012 */
[----:B------:R-:W-:-:S06]  /*1c70*/  LOP3.LUT R16, R16, 0x80000000, RZ, 0x3c, !PT ;  /* 0x8000000010107812 */ /* 0x000fcc00078e3cff */
[----:B------:R-:W-:Y:S01]  /*1c80*/  DADD R18, R16, -UR10 ;  /* 0x8000000a10127e29 */ /* 0x000fe20008000000 */
[----:B------:R-:W-:Y:S01]  /*1c90*/  UMOV UR10, 0xfefa39ef ;  /* 0xfefa39ef000a7882 */ /* 0x000fe20000000000 */
[----:B------:R-:W-:Y:S01]  /*1ca0*/  DADD R22, R22, R20 ;  /* 0x0000000016167229 */ /* 0x000fe20000000014 */
[----:B------:R-:W-:-:S07]  /*1cb0*/  UMOV UR11, 0x3fe62e42 ;  /* 0x3fe62e42000b7882 */ /* 0x000fce0000000000 */
[----:B------:R-:W-:-:S08]  /*1cc0*/  DADD R20, R24, R22 ;  /* 0x0000000018147229 */ /* 0x000fd00000000016 */
[--C-:B------:R-:W-:Y:S02]  /*1cd0*/  DFMA R16, R18, UR10, R20.reuse ;  /* 0x0000000a12107c2b */ /* 0x100fe40008000014 */
[----:B------:R-:W-:-:S06]  /*1ce0*/  DADD R26, R24, -R20 ;  /* 0x00000000181a7229 */ /* 0x000fcc0000000814 */
[----:B------:R-:W-:Y:S02]  /*1cf0*/  DFMA R24, R18, -UR10, R16 ;  /* 0x8000000a12187c2b */ /* 0x000fe40008000010 */
[----:B------:R-:W-:-:S06]  /*1d00*/  DADD R26, R22, R26 ;  /* 0x00000000161a7229 */ /* 0x000fcc000000001a */
[----:B------:R-:W-:-:S08]  /*1d10*/  DADD R24, -R20, R24 ;  /* 0x0000000014187229 */ /* 0x000fd00000000118 */
[----:B------:R-:W-:-:S08]  /*1d20*/  DADD R20, R26, -R24 ;  /* 0x000000001a147229 */ /* 0x000fd00000000818 */
[----:B------:R-:W-:-:S08]  /*1d30*/  DFMA R20, R18, UR12, R20 ;  /* 0x0000000c12147c2b */ /* 0x000fd00008000014 */
[----:B------:R-:W-:-:S08]  /*1d40*/  DADD R18, R16, R20 ;  /* 0x0000000010127229 */ /* 0x000fd00000000014 */
[----:B------:R-:W-:Y:S02]  /*1d50*/  DADD R16, R16, -R18 ;  /* 0x0000000010107229 */ /* 0x000fe40000000812 */
[----:B------:R-:W-:-:S06]  /*1d60*/  DMUL R22, R18, 2 ;  /* 0x4000000012167828 */ /* 0x000fcc0000000000 */
[----:B------:R-:W-:Y:S02]  /*1d70*/  DADD R20, R20, R16 ;  /* 0x0000000014147229 */ /* 0x000fe40000000010 */
[----:B------:R-:W-:Y:S01]  /*1d80*/  DFMA R18, R18, 2, -R22 ;  /* 0x400000001212782b */ /* 0x000fe20000000816 */
[----:B------:R-:W-:Y:S02]  /*1d90*/  IMAD.MOV.U32 R16, RZ, RZ, 0x652b82fe ;  /* 0x652b82feff107424 */ /* 0x000fe400078e00ff */
[----:B------:R-:W-:-:S05]  /*1da0*/  IMAD.MOV.U32 R17, RZ, RZ, 0x3ff71547 ;  /* 0x3ff71547ff117424 */ /* 0x000fca00078e00ff */
[----:B------:R-:W-:-:S08]  /*1db0*/  DFMA R20, R20, 2, R18 ;  /* 0x400000001414782b */ /* 0x000fd00000000012 */
[----:B------:R-:W-:-:S08]  /*1dc0*/  DADD R24, R22, R20 ;  /* 0x0000000016187229 */ /* 0x000fd00000000014 */
[----:B------:R-:W-:Y:S02]  /*1dd0*/  DFMA R16, R24, R16, 6.75539944105574400000e+15 ;  /* 0x433800001810742b */ /* 0x000fe40000000010 */
[----:B------:R-:W-:Y:S01]  /*1de0*/  FSETP.GEU.AND P0, PT, |R25|, 4.1917929649353027344, PT ;  /* 0x4086232b1900780b */ /* 0x000fe20003f0e200 */
[----:B------:R-:W-:-:S05]  /*1df0*/  DADD R22, R22, -R24 ;  /* 0x0000000016167229 */ /* 0x000fca0000000818 */
[----:B------:R-:W-:-:S03]  /*1e00*/  DADD R18, R16, -6.75539944105574400000e+15 ;  /* 0xc338000010127429 */ /* 0x000fc60000000000 */
[----:B------:R-:W-:-:S05]  /*1e10*/  DADD R20, R20, R22 ;  /* 0x0000000014147229 */ /* 0x000fca0000000016 */
[----:B------:R-:W-:Y:S01]  /*1e20*/  DFMA R26, R18, -UR10, R24 ;  /* 0x8000000a121a7c2b */ /* 0x000fe20008000018 */
[----:B------:R-:W-:Y:S01]  /*1e30*/  UMOV UR10, 0x3b39803f ;  /* 0x3b39803f000a7882 */ /* 0x000fe20000000000 */
[----:B------:R-:W-:-:S06]  /*1e40*/  UMOV UR11, 0x3c7abc9e ;  /* 0x3c7abc9e000b7882 */ /* 0x000fcc0000000000 */
[----:B------:R-:W-:Y:S01]  /*1e50*/  DFMA R26, R18, -UR10, R26 ;  /* 0x8000000a121a7c2b */ /* 0x000fe2000800001a */
[----:B------:R-:W-:Y:S01]  /*1e60*/  UMOV UR10, 0x69ce2bdf ;  /* 0x69ce2bdf000a7882 */ /* 0x000fe20000000000 */
[----:B------:R-:W-:Y:S01]  /*1e70*/  IMAD.MOV.U32 R18, RZ, RZ, -0x35dec16 ;  /* 0xfca213eaff127424 */ /* 0x000fe200078e00ff */
[----:B------:R-:W-:Y:S01]  /*1e80*/  UMOV UR11, 0x3e5ade15 ;  /* 0x3e5ade15000b7882 */ /* 0x000fe20000000000 */
[----:B------:R-:W-:-:S06]  /*1e90*/  IMAD.MOV.U32 R19, RZ, RZ, 0x3e928af3 ;  /* 0x3e928af3ff137424 */ /* 0x000fcc00078e00ff */
[----:B------:R-:W-:Y:S01]  /*1ea0*/  DFMA R18, R26, UR10, R18 ;  /* 0x0000000a1a127c2b */ /* 0x000fe20008000012 */
[----:B------:R-:W-:Y:S01]  /*1eb0*/  UMOV UR10, 0x62401315 ;  /* 0x62401315000a7882 */ /* 0x000fe20000000000 */
[----:B------:R-:W-:-:S06]  /*1ec0*/  UMOV UR11, 0x3ec71dee ;  /* 0x3ec71dee000b7882 */ /* 0x000fcc0000000000 */
[----:B------:R-:W-:Y:S01]  /*1ed0*/  DFMA R18, R26, R18, UR10 ;  /* 0x0000000a1a127e2b */ /* 0x000fe20008000012 */
        /* <DEDUP_REMOVED lines=20> */
[----:B------:R-:W-:-:S08]  /*2020*/  DFMA R18, R26, R18, UR10 ;  /* 0x0000000a1a127e2b */ /* 0x000fd00008000012 */
[----:B------:R-:W-:-:S08]  /*2030*/  DFMA R18, R26, R18, 1 ;  /* 0x3ff000001a12742b */ /* 0x000fd00000000012 */
[----:B------:R-:W-:-:S10]  /*2040*/  DFMA R18, R26, R18, 1 ;  /* 0x3ff000001a12742b */ /* 0x000fd40000000012 */
[----:B------:R-:W-:Y:S02]  /*2050*/  IMAD R23, R16, 0x100000, R19 ;  /* 0x0010000010177824 */ /* 0x000fe400078e0213 */
[----:B------:R-:W-:Y:S01]  /*2060*/  IMAD.MOV.U32 R22, RZ, RZ, R18 ;  /* 0x000000ffff167224 */ /* 0x000fe200078e0012 */
[----:B------:R-:W-:Y:S06]  /*2070*/  @!P0 BRA `(.L_x_40) ;  /* 0x0000000000308947 */ /* 0x000fec0003800000 */
[----:B------:R-:W-:Y:S01]  /*2080*/  FSETP.GEU.AND P1, PT, |R25|, 4.2275390625, PT ;  /* 0x408748001900780b */ /* 0x000fe20003f2e200 */
[C---:B------:R-:W-:Y:S02]  /*2090*/  DADD R22, R24.reuse, +INF ;  /* 0x7ff0000018167429 */ /* 0x040fe40000000000 */
[----:B------:R-:W-:-:S08]  /*20a0*/  DSETP.GEU.AND P0, PT, R24, RZ, PT ;  /* 0x000000ff1800722a */ /* 0x000fd00003f0e000 */
[----:B------:R-:W-:Y:S02]  /*20b0*/  FSEL R22, R22, RZ, P0 ;  /* 0x000000ff16167208 */ /* 0x000fe40000000000 */
[----:B------:R-:W-:Y:S02]  /*20c0*/  @!P1 LEA.HI R3, R16, R16, RZ, 0x1 ;  /* 0x0000001010039211 */ /* 0x000fe400078f08ff */
[----:B------:R-:W-:Y:S02]  /*20d0*/  FSEL R23, R23, RZ, P0 ;  /* 0x000000ff17177208 */ /* 0x000fe40000000000 */
[----:B------:R-:W-:-:S05]  /*20e0*/  @!P1 SHF.R.S32.HI R3, RZ, 0x1, R3 ;  /* 0x00000001ff039819 */ /* 0x000fca0000011403 */
[----:B------:R-:W-:Y:S02]  /*20f0*/  @!P1 IMAD.IADD R16, R16, 0x1, -R3 ;  /* 0x0000000110109824 */ /* 0x000fe400078e0a03 */
[----:B------:R-:W-:-:S03]  /*2100*/  @!P1 IMAD R19, R3, 0x100000, R19 ;  /* 0x0010000003139824 */ /* 0x000fc600078e0213 */
[----:B------:R-:W-:Y:S01]  /*2110*/  @!P1 LEA R17, R16, 0x3ff00000, 0x14 ;  /* 0x3ff0000010119811 */ /* 0x000fe200078ea0ff */
[----:B------:R-:W-:-:S06]  /*2120*/  @!P1 IMAD.MOV.U32 R16, RZ, RZ, RZ ;  /* 0x000000ffff109224 */ /* 0x000fcc00078e00ff */
[----:B------:R-:W-:-:S11]  /*2130*/  @!P1 DMUL R22, R18, R16 ;  /* 0x0000001012169228 */ /* 0x000fd60000000000 */
.L_x_40:
[----:B------:R-:W-:Y:S01]  /*2140*/  DFMA R20, R20, R22, R22 ;  /* 0x000000161414722b */ /* 0x000fe20000000016 */
[----:B------:R-:W-:Y:S01]  /*2150*/  IMAD.MOV.U32 R18, RZ, RZ, R34 ;  /* 0x000000ffff127224 */ /* 0x000fe200078e0022 */
[----:B------:R-:W-:Y:S01]  /*2160*/  DSETP.NEU.AND P0, PT, |R22|, +INF , PT ;  /* 0x7ff000001600742a */ /* 0x000fe20003f0d200 */
[----:B------:R-:W-:-:S07]  /*2170*/  IMAD.MOV.U32 R19, RZ, RZ, 0x0 ;  /* 0x00000000ff137424 */ /* 0x000fce00078e00ff */
[----:B------:R-:W-:Y:S02]  /*2180*/  FSEL R16, R22, R20, !P0 ;  /* 0x0000001416107208 */ /* 0x000fe40004000000 */
[----:B------:R-:W-:Y:S01]  /*2190*/  FSEL R3, R23, R21, !P0 ;  /* 0x0000001517037208 */ /* 0x000fe20004000000 */
[----:B------:R-:W-:Y:S06]  /*21a0*/  RET.REL.NODEC R18 `(_Z17compute_distancesPfS_iiiPi) ;  /* 0xffffffdc12947950 */ /* 0x000fec0003c3ffff */
.L_x_41:
[----:B------:R-:W-:-:S00]  /*21b0*/  BRA `(.L_x_41) ;  /* 0xfffffffc00fc7947 */ /* 0x000fc0000383ffff */
[----:B------:R-:W-:-:S00]  /*21c0*/  NOP ;  /* 0x0000000000007918 */ /* 0x000fc00000000000 */
        /* <DEDUP_REMOVED lines=11> */
.L_x_42:


//--------------------- .nv.shared.reserved.0     --------------------------
	.section	.nv.shared.reserved.0,"aw",@nobits
	.weak		__nv_reservedSMEM_offset_0_alias
	.size		__nv_reservedSMEM_offset_0_alias, 0, 64
	.other		__nv_reservedSMEM_offset_0_alias,@"STO_CUDA_RESERVED_SHARED STV_DEFAULT"
__nv_reservedSMEM_offset_0_alias:
	.zero		0
	.zero		64


//--------------------- .nv.constant0._Z17compute_distancesPfS_iiiPi --------------------------
	.section	.nv.constant0._Z17compute_distancesPfS_iiiPi,"a",@progbits
	.sectionflags	@""
	.align	4
.nv.constant0._Z17compute_distancesPfS_iiiPi:
	.zero		936


//--------------------- SYMBOLS --------------------------

	.type		.nv.reservedSmem.offset0,@object
	.size		.nv.reservedSmem.offset0,0x4
